//
// Generated by NVIDIA NVVM Compiler
//
// Compiler Build ID: CL-36424714
// Cuda compilation tools, release 13.0, V13.0.88
// Based on NVVM 20.0.0
//

.version 9.0
.target sm_100
.address_size 64

	// .globl	_Z9addKernelPiPKiS1_

.visible .entry _Z9addKernelPiPKiS1_(
	.param .u64 .ptr .align 1 _Z9addKernelPiPKiS1__param_0,
	.param .u64 .ptr .align 1 _Z9addKernelPiPKiS1__param_1,
	.param .u64 .ptr .align 1 _Z9addKernelPiPKiS1__param_2
)
{
	.reg .b32 	%r<8>;
	.reg .b64 	%rd<11>;

	ld.param.u64 	%rd1, [_Z9addKernelPiPKiS1__param_0];
	ld.param.u64 	%rd2, [_Z9addKernelPiPKiS1__param_1];
	ld.param.u64 	%rd3, [_Z9addKernelPiPKiS1__param_2];
	cvta.to.global.u64 	%rd4, %rd1;
	cvta.to.global.u64 	%rd5, %rd3;
	cvta.to.global.u64 	%rd6, %rd2;
	mov.u32 	%r1, %ctaid.x;
	mov.u32 	%r2, %ntid.x;
	mov.u32 	%r3, %tid.x;
	mad.lo.s32 	%r4, %r1, %r2, %r3;
	mul.wide.s32 	%rd7, %r4, 4;
	add.s64 	%rd8, %rd6, %rd7;
	ld.global.u32 	%r5, [%rd8];
	add.s64 	%rd9, %rd5, %rd7;
	ld.global.u32 	%r6, [%rd9];
	add.s32 	%r7, %r6, %r5;
	add.s64 	%rd10, %rd4, %rd7;
	st.global.u32 	[%rd10], %r7;
	ret;

}
	// .globl	_Z9subKernelPiPKiS1_
.visible .entry _Z9subKernelPiPKiS1_(
	.param .u64 .ptr .align 1 _Z9subKernelPiPKiS1__param_0,
	.param .u64 .ptr .align 1 _Z9subKernelPiPKiS1__param_1,
	.param .u64 .ptr .align 1 _Z9subKernelPiPKiS1__param_2
)
{
	.reg .b32 	%r<8>;
	.reg .b64 	%rd<11>;

	ld.param.u64 	%rd1, [_Z9subKernelPiPKiS1__param_0];
	ld.param.u64 	%rd2, [_Z9subKernelPiPKiS1__param_1];
	ld.param.u64 	%rd3, [_Z9subKernelPiPKiS1__param_2];
	cvta.to.global.u64 	%rd4, %rd1;
	cvta.to.global.u64 	%rd5, %rd3;
	cvta.to.global.u64 	%rd6, %rd2;
	mov.u32 	%r1, %ctaid.x;
	mov.u32 	%r2, %ntid.x;
	mov.u32 	%r3, %tid.x;
	mad.lo.s32 	%r4, %r1, %r2, %r3;
	mul.wide.s32 	%rd7, %r4, 4;
	add.s64 	%rd8, %rd6, %rd7;
	ld.global.u32 	%r5, [%rd8];
	add.s64 	%rd9, %rd5, %rd7;
	ld.global.u32 	%r6, [%rd9];
	sub.s32 	%r7, %r5, %r6;
	add.s64 	%rd10, %rd4, %rd7;
	st.global.u32 	[%rd10], %r7;
	ret;

}
	// .globl	_Z10multKernelPiPKiS1_
.visible .entry _Z10multKernelPiPKiS1_(
	.param .u64 .ptr .align 1 _Z10multKernelPiPKiS1__param_0,
	.param .u64 .ptr .align 1 _Z10multKernelPiPKiS1__param_1,
	.param .u64 .ptr .align 1 _Z10multKernelPiPKiS1__param_2
)
{
	.reg .b32 	%r<8>;
	.reg .b64 	%rd<11>;

	ld.param.u64 	%rd1, [_Z10multKernelPiPKiS1__param_0];
	ld.param.u64 	%rd2, [_Z10multKernelPiPKiS1__param_1];
	ld.param.u64 	%rd3, [_Z10multKernelPiPKiS1__param_2];
	cvta.to.global.u64 	%rd4, %rd1;
	cvta.to.global.u64 	%rd5, %rd3;
	cvta.to.global.u64 	%rd6, %rd2;
	mov.u32 	%r1, %ctaid.x;
	mov.u32 	%r2, %ntid.x;
	mov.u32 	%r3, %tid.x;
	mad.lo.s32 	%r4, %r1, %r2, %r3;
	mul.wide.s32 	%rd7, %r4, 4;
	add.s64 	%rd8, %rd6, %rd7;
	ld.global.u32 	%r5, [%rd8];
	add.s64 	%rd9, %rd5, %rd7;
	ld.global.u32 	%r6, [%rd9];
	mul.lo.s32 	%r7, %r6, %r5;
	add.s64 	%rd10, %rd4, %rd7;
	st.global.u32 	[%rd10], %r7;
	ret;

}
	// .globl	_Z9modKernelPiPKiS1_
.visible .entry _Z9modKernelPiPKiS1_(
	.param .u64 .ptr .align 1 _Z9modKernelPiPKiS1__param_0,
	.param .u64 .ptr .align 1 _Z9modKernelPiPKiS1__param_1,
	.param .u64 .ptr .align 1 _Z9modKernelPiPKiS1__param_2
)
{
	.reg .b32 	%r<8>;
	.reg .b64 	%rd<11>;

	ld.param.u64 	%rd1, [_Z9modKernelPiPKiS1__param_0];
	ld.param.u64 	%rd2, [_Z9modKernelPiPKiS1__param_1];
	ld.param.u64 	%rd3, [_Z9modKernelPiPKiS1__param_2];
	cvta.to.global.u64 	%rd4, %rd1;
	cvta.to.global.u64 	%rd5, %rd3;
	cvta.to.global.u64 	%rd6, %rd2;
	mov.u32 	%r1, %ctaid.x;
	mov.u32 	%r2, %ntid.x;
	mov.u32 	%r3, %tid.x;
	mad.lo.s32 	%r4, %r1, %r2, %r3;
	mul.wide.s32 	%rd7, %r4, 4;
	add.s64 	%rd8, %rd6, %rd7;
	ld.global.u32 	%r5, [%rd8];
	add.s64 	%rd9, %rd5, %rd7;
	ld.global.u32 	%r6, [%rd9];
	rem.s32 	%r7, %r5, %r6;
	add.s64 	%rd10, %rd4, %rd7;
	st.global.u32 	[%rd10], %r7;
	ret;

}
	// .globl	_Z15addKernelBranchPiPKiS1_
.visible .entry _Z15addKernelBranchPiPKiS1_(
	.param .u64 .ptr .align 1 _Z15addKernelBranchPiPKiS1__param_0,
	.param .u64 .ptr .align 1 _Z15addKernelBranchPiPKiS1__param_1,
	.param .u64 .ptr .align 1 _Z15addKernelBranchPiPKiS1__param_2
)
{
	.reg .pred 	%p<2>;
	.reg .b32 	%r<12>;
	.reg .b64 	%rd<18>;

	ld.param.u64 	%rd5, [_Z15addKernelBranchPiPKiS1__param_0];
	ld.param.u64 	%rd6, [_Z15addKernelBranchPiPKiS1__param_1];
	ld.param.u64 	%rd7, [_Z15addKernelBranchPiPKiS1__param_2];
	cvta.to.global.u64 	%rd1, %rd7;
	mov.u32 	%r6, %ctaid.x;
	mov.u32 	%r7, %ntid.x;
	mov.u32 	%r1, %tid.x;
	mad.lo.s32 	%r2, %r6, %r7, %r1;
	cvt.s64.s32 	%rd17, %r2;
	setp.gt.u32 	%p1, %r1, 15;
	@%p1 bra 	$L__BB4_2;
	mul.wide.s32 	%rd10, %r2, 4;
	add.s64 	%rd11, %rd1, %rd10;
	ld.global.u32 	%r11, [%rd11];
	bra.uni 	$L__BB4_3;
$L__BB4_2:
	mul.wide.s32 	%rd8, %r2, 4;
	add.s64 	%rd9, %rd1, %rd8;
	ld.global.u32 	%r8, [%rd9];
	div.u32 	%r11, %r8, %r1;
$L__BB4_3:
	cvta.to.global.u64 	%rd12, %rd6;
	cvta.to.global.u64 	%rd13, %rd5;
	shl.b64 	%rd14, %rd17, 2;
	add.s64 	%rd15, %rd12, %rd14;
	ld.global.u32 	%r9, [%rd15];
	add.s32 	%r10, %r9, %r11;
	add.s64 	%rd16, %rd13, %rd14;
	st.global.u32 	[%rd16], %r10;
	ret;

}
	// .globl	_Z15subKernelBranchPiPKiS1_
.visible .entry _Z15subKernelBranchPiPKiS1_(
	.param .u64 .ptr .align 1 _Z15subKernelBranchPiPKiS1__param_0,
	.param .u64 .ptr .align 1 _Z15subKernelBranchPiPKiS1__param_1,
	.param .u64 .ptr .align 1 _Z15subKernelBranchPiPKiS1__param_2
)
{
	.reg .pred 	%p<2>;
	.reg .b32 	%r<12>;
	.reg .b64 	%rd<15>;

	ld.param.u64 	%rd4, [_Z15subKernelBranchPiPKiS1__param_0];
	ld.param.u64 	%rd5, [_Z15subKernelBranchPiPKiS1__param_1];
	ld.param.u64 	%rd6, [_Z15subKernelBranchPiPKiS1__param_2];
	cvta.to.global.u64 	%rd1, %rd4;
	cvta.to.global.u64 	%rd2, %rd6;
	cvta.to.global.u64 	%rd3, %rd5;
	mov.u32 	%r3, %ctaid.x;
	mov.u32 	%r4, %ntid.x;
	mov.u32 	%r1, %tid.x;
	mad.lo.s32 	%r2, %r3, %r4, %r1;
	setp.gt.u32 	%p1, %r1, 15;
	@%p1 bra 	$L__BB5_2;
	mul.wide.s32 	%rd11, %r2, 4;
	add.s64 	%rd12, %rd3, %rd11;
	ld.global.u32 	%r9, [%rd12];
	add.s64 	%rd13, %rd2, %rd11;
	ld.global.u32 	%r10, [%rd13];
	sub.s32 	%r11, %r9, %r10;
	add.s64 	%rd14, %rd1, %rd11;
	st.global.u32 	[%rd14], %r11;
	bra.uni 	$L__BB5_3;
$L__BB5_2:
	mul.wide.s32 	%rd7, %r2, 4;
	add.s64 	%rd8, %rd3, %rd7;
	ld.global.u32 	%r5, [%rd8];
	add.s64 	%rd9, %rd2, %rd7;
	ld.global.u32 	%r6, [%rd9];
	sub.s32 	%r7, %r5, %r6;
	mul.lo.s32 	%r8, %r7, %r1;
	add.s64 	%rd10, %rd1, %rd7;
	st.global.u32 	[%rd10], %r8;
$L__BB5_3:
	ret;

}
	// .globl	_Z16multKernelBranchPiPKiS1_
.visible .entry _Z16multKernelBranchPiPKiS1_(
	.param .u64 .ptr .align 1 _Z16multKernelBranchPiPKiS1__param_0,
	.param .u64 .ptr .align 1 _Z16multKernelBranchPiPKiS1__param_1,
	.param .u64 .ptr .align 1 _Z16multKernelBranchPiPKiS1__param_2
)
{
	.reg .pred 	%p<2>;
	.reg .b32 	%r<11>;
	.reg .b64 	%rd<15>;

	ld.param.u64 	%rd4, [_Z16multKernelBranchPiPKiS1__param_0];
	ld.param.u64 	%rd5, [_Z16multKernelBranchPiPKiS1__param_1];
	ld.param.u64 	%rd6, [_Z16multKernelBranchPiPKiS1__param_2];
	cvta.to.global.u64 	%rd1, %rd4;
	cvta.to.global.u64 	%rd2, %rd6;
	cvta.to.global.u64 	%rd3, %rd5;
	mov.u32 	%r3, %ctaid.x;
	mov.u32 	%r4, %ntid.x;
	mov.u32 	%r1, %tid.x;
	mad.lo.s32 	%r2, %r3, %r4, %r1;
	setp.gt.u32 	%p1, %r1, 15;
	@%p1 bra 	$L__BB6_2;
	mul.wide.s32 	%rd11, %r2, 4;
	add.s64 	%rd12, %rd3, %rd11;
	ld.global.u32 	%r8, [%rd12];
	add.s64 	%rd13, %rd2, %rd11;
	ld.global.u32 	%r9, [%rd13];
	mul.lo.s32 	%r10, %r9, %r8;
	add.s64 	%rd14, %rd1, %rd11;
	st.global.u32 	[%rd14], %r10;
	bra.uni 	$L__BB6_3;
$L__BB6_2:
	mul.wide.s32 	%rd7, %r2, 4;
	add.s64 	%rd8, %rd3, %rd7;
	ld.global.u32 	%r5, [%rd8];
	add.s64 	%rd9, %rd2, %rd7;
	ld.global.u32 	%r6, [%rd9];
	mad.lo.s32 	%r7, %r6, %r5, %r1;
	add.s64 	%rd10, %rd1, %rd7;
	st.global.u32 	[%rd10], %r7;
$L__BB6_3:
	ret;

}
	// .globl	_Z15modKernelBranchPiPKiS1_
.visible .entry _Z15modKernelBranchPiPKiS1_(
	.param .u64 .ptr .align 1 _Z15modKernelBranchPiPKiS1__param_0,
	.param .u64 .ptr .align 1 _Z15modKernelBranchPiPKiS1__param_1,
	.param .u64 .ptr .align 1 _Z15modKernelBranchPiPKiS1__param_2
)
{
	.reg .pred 	%p<2>;
	.reg .b32 	%r<12>;
	.reg .b64 	%rd<15>;

	ld.param.u64 	%rd4, [_Z15modKernelBranchPiPKiS1__param_0];
	ld.param.u64 	%rd5, [_Z15modKernelBranchPiPKiS1__param_1];
	ld.param.u64 	%rd6, [_Z15modKernelBranchPiPKiS1__param_2];
	cvta.to.global.u64 	%rd1, %rd4;
	cvta.to.global.u64 	%rd2, %rd6;
	cvta.to.global.u64 	%rd3, %rd5;
	mov.u32 	%r3, %ctaid.x;
	mov.u32 	%r4, %ntid.x;
	mov.u32 	%r1, %tid.x;
	mad.lo.s32 	%r2, %r3, %r4, %r1;
	setp.gt.u32 	%p1, %r1, 15;
	@%p1 bra 	$L__BB7_2;
	mul.wide.s32 	%rd11, %r2, 4;
	add.s64 	%rd12, %rd3, %rd11;
	ld.global.u32 	%r9, [%rd12];
	add.s64 	%rd13, %rd2, %rd11;
	ld.global.u32 	%r10, [%rd13];
	rem.s32 	%r11, %r9, %r10;
	add.s64 	%rd14, %rd1, %rd11;
	st.global.u32 	[%rd14], %r11;
	bra.uni 	$L__BB7_3;
$L__BB7_2:
	mul.wide.s32 	%rd7, %r2, 4;
	add.s64 	%rd8, %rd3, %rd7;
	ld.global.u32 	%r5, [%rd8];
	add.s64 	%rd9, %rd2, %rd7;
	ld.global.u32 	%r6, [%rd9];
	rem.s32 	%r7, %r5, %r6;
	mul.lo.s32 	%r8, %r7, %r1;
	add.s64 	%rd10, %rd1, %rd7;
	st.global.u32 	[%rd10], %r8;
$L__BB7_3:
	ret;

}


// ===== COMPILED SASS (sm_100) =====

	.target	sm_100

	.elftype	@"ET_EXEC"


//--------------------- .note.nv.tkinfo           --------------------------
	.section	.note.nv.tkinfo,"",@"SHT_NOTE"
	.sectionflags	@"SHF_NOTE_NV_TKINFO"
	.tkinfo
        /*0018*/ 	.word	0x00000002
        /*0030*/ 	.string	""
        /*0030*/ 	.string	"ptxas"
        /*0030*/ 	.string	"Cuda compilation tools, release 13.0, V13.0.88"
        /*0030*/ 	.string	"Build cuda_13.0.r13.0/compiler.36424714_0"
        /*0030*/ 	.string	"-arch sm_100 -m 64 "



//--------------------- .note.nv.cuinfo           --------------------------
	.section	.note.nv.cuinfo,"",@"SHT_NOTE"
	.sectionflags	@"SHF_NOTE_NV_CUINFO"
        /*0018*/ 	.short	0x0002
        /*001a*/ 	.short	0x0064
        /*001c*/ 	.short	0x0082
	.zero		2


//--------------------- .nv.info                  --------------------------
	.section	.nv.info,"",@"SHT_CUDA_INFO"
	.align	4


	//----- nvinfo : EIATTR_REGCOUNT
	.align		4
        /*0000*/ 	.byte	0x04, 0x2f
        /*0002*/ 	.short	(.L_1 - .L_0)
	.align		4
.L_0:
        /*0004*/ 	.word	index@(_Z9addKernelPiPKiS1_)
        /*0008*/ 	.word	0x0000000c


	//----- nvinfo : EIATTR_FRAME_SIZE
	.align		4
.L_1:
        /*000c*/ 	.byte	0x04, 0x11
        /*000e*/ 	.short	(.L_3 - .L_2)
	.align		4
.L_2:
        /*0010*/ 	.word	index@(_Z9addKernelPiPKiS1_)
        /*0014*/ 	.word	0x00000000


	//----- nvinfo : EIATTR_REGCOUNT
	.align		4
.L_3:
        /*0018*/ 	.byte	0x04, 0x2f
        /*001a*/ 	.short	(.L_5 - .L_4)
	.align		4
.L_4:
        /*001c*/ 	.word	index@(_Z9subKernelPiPKiS1_)
        /*0020*/ 	.word	0x0000000c


	//----- nvinfo : EIATTR_FRAME_SIZE
	.align		4
.L_5:
        /*0024*/ 	.byte	0x04, 0x11
        /*0026*/ 	.short	(.L_7 - .L_6)
	.align		4
.L_6:
        /*0028*/ 	.word	index@(_Z9subKernelPiPKiS1_)
        /*002c*/ 	.word	0x00000000


	//----- nvinfo : EIATTR_REGCOUNT
	.align		4
.L_7:
        /*0030*/ 	.byte	0x04, 0x2f
        /*0032*/ 	.short	(.L_9 - .L_8)
	.align		4
.L_8:
        /*0034*/ 	.word	index@(_Z10multKernelPiPKiS1_)
        /*0038*/ 	.word	0x0000000c


	//----- nvinfo : EIATTR_FRAME_SIZE
	.align		4
.L_9:
        /*003c*/ 	.byte	0x04, 0x11
        /*003e*/ 	.short	(.L_11 - .L_10)
	.align		4
.L_10:
        /*0040*/ 	.word	index@(_Z10multKernelPiPKiS1_)
        /*0044*/ 	.word	0x00000000


	//----- nvinfo : EIATTR_REGCOUNT
	.align		4
.L_11:
        /*0048*/ 	.byte	0x04, 0x2f
        /*004a*/ 	.short	(.L_13 - .L_12)
	.align		4
.L_12:
        /*004c*/ 	.word	index@(_Z9modKernelPiPKiS1_)
        /*0050*/ 	.word	0x0000000d


	//----- nvinfo : EIATTR_FRAME_SIZE
	.align		4
.L_13:
        /*0054*/ 	.byte	0x04, 0x11
        /*0056*/ 	.short	(.L_15 - .L_14)
	.align		4
.L_14:
        /*0058*/ 	.word	index@(_Z9modKernelPiPKiS1_)
        /*005c*/ 	.word	0x00000000


	//----- nvinfo : EIATTR_REGCOUNT
	.align		4
.L_15:
        /*0060*/ 	.byte	0x04, 0x2f
        /*0062*/ 	.short	(.L_17 - .L_16)
	.align		4
.L_16:
        /*0064*/ 	.word	index@(_Z15addKernelBranchPiPKiS1_)
        /*0068*/ 	.word	0x0000000e


	//----- nvinfo : EIATTR_FRAME_SIZE
	.align		4
.L_17:
        /*006c*/ 	.byte	0x04, 0x11
        /*006e*/ 	.short	(.L_19 - .L_18)
	.align		4
.L_18:
        /*0070*/ 	.word	index@(_Z15addKernelBranchPiPKiS1_)
        /*0074*/ 	.word	0x00000000


	//----- nvinfo : EIATTR_REGCOUNT
	.align		4
.L_19:
        /*0078*/ 	.byte	0x04, 0x2f
        /*007a*/ 	.short	(.L_21 - .L_20)
	.align		4
.L_20:
        /*007c*/ 	.word	index@(_Z15subKernelBranchPiPKiS1_)
        /*0080*/ 	.word	0x0000000c


	//----- nvinfo : EIATTR_FRAME_SIZE
	.align		4
.L_21:
        /*0084*/ 	.byte	0x04, 0x11
        /*0086*/ 	.short	(.L_23 - .L_22)
	.align		4
.L_22:
        /*0088*/ 	.word	index@(_Z15subKernelBranchPiPKiS1_)
        /*008c*/ 	.word	0x00000000


	//----- nvinfo : EIATTR_REGCOUNT
	.align		4
.L_23:
        /*0090*/ 	.byte	0x04, 0x2f
        /*0092*/ 	.short	(.L_25 - .L_24)
	.align		4
.L_24:
        /*0094*/ 	.word	index@(_Z16multKernelBranchPiPKiS1_)
        /*0098*/ 	.word	0x0000000c


	//----- nvinfo : EIATTR_FRAME_SIZE
	.align		4
.L_25:
        /*009c*/ 	.byte	0x04, 0x11
        /*009e*/ 	.short	(.L_27 - .L_26)
	.align		4
.L_26:
        /*00a0*/ 	.word	index@(_Z16multKernelBranchPiPKiS1_)
        /*00a4*/ 	.word	0x00000000


	//----- nvinfo : EIATTR_REGCOUNT
	.align		4
.L_27:
        /*00a8*/ 	.byte	0x04, 0x2f
        /*00aa*/ 	.short	(.L_29 - .L_28)
	.align		4
.L_28:
        /*00ac*/ 	.word	index@(_Z15modKernelBranchPiPKiS1_)
        /*00b0*/ 	.word	0x0000000f


	//----- nvinfo : EIATTR_FRAME_SIZE
	.align		4
.L_29:
        /*00b4*/ 	.byte	0x04, 0x11
        /*00b6*/ 	.short	(.L_31 - .L_30)
	.align		4
.L_30:
        /*00b8*/ 	.word	index@(_Z15modKernelBranchPiPKiS1_)
        /*00bc*/ 	.word	0x00000000


	//----- nvinfo : EIATTR_MIN_STACK_SIZE
	.align		4
.L_31:
        /*00c0*/ 	.byte	0x04, 0x12
        /*00c2*/ 	.short	(.L_33 - .L_32)
	.align		4
.L_32:
        /*00c4*/ 	.word	index@(_Z15modKernelBranchPiPKiS1_)
        /*00c8*/ 	.word	0x00000000


	//----- nvinfo : EIATTR_MIN_STACK_SIZE
	.align		4
.L_33:
        /*00cc*/ 	.byte	0x04, 0x12
        /*00ce*/ 	.short	(.L_35 - .L_34)
	.align		4
.L_34:
        /*00d0*/ 	.word	index@(_Z16multKernelBranchPiPKiS1_)
        /*00d4*/ 	.word	0x00000000


	//----- nvinfo : EIATTR_MIN_STACK_SIZE
	.align		4
.L_35:
        /*00d8*/ 	.byte	0x04, 0x12
        /*00da*/ 	.short	(.L_37 - .L_36)
	.align		4
.L_36:
        /*00dc*/ 	.word	index@(_Z15subKernelBranchPiPKiS1_)
        /*00e0*/ 	.word	0x00000000


	//----- nvinfo : EIATTR_MIN_STACK_SIZE
	.align		4
.L_37:
        /*00e4*/ 	.byte	0x04, 0x12
        /*00e6*/ 	.short	(.L_39 - .L_38)
	.align		4
.L_38:
        /*00e8*/ 	.word	index@(_Z15addKernelBranchPiPKiS1_)
        /*00ec*/ 	.word	0x00000000


	//----- nvinfo : EIATTR_MIN_STACK_SIZE
	.align		4
.L_39:
        /*00f0*/ 	.byte	0x04, 0x12
        /*00f2*/ 	.short	(.L_41 - .L_40)
	.align		4
.L_40:
        /*00f4*/ 	.word	index@(_Z9modKernelPiPKiS1_)
        /*00f8*/ 	.word	0x00000000


	//----- nvinfo : EIATTR_MIN_STACK_SIZE
	.align		4
.L_41:
        /*00fc*/ 	.byte	0x04, 0x12
        /*00fe*/ 	.short	(.L_43 - .L_42)
	.align		4
.L_42:
        /*0100*/ 	.word	index@(_Z10multKernelPiPKiS1_)
        /*0104*/ 	.word	0x00000000


	//----- nvinfo : EIATTR_MIN_STACK_SIZE
	.align		4
.L_43:
        /*0108*/ 	.byte	0x04, 0x12
        /*010a*/ 	.short	(.L_45 - .L_44)
	.align		4
.L_44:
        /*010c*/ 	.word	index@(_Z9subKernelPiPKiS1_)
        /*0110*/ 	.word	0x00000000


	//----- nvinfo : EIATTR_MIN_STACK_SIZE
	.align		4
.L_45:
        /*0114*/ 	.byte	0x04, 0x12
        /*0116*/ 	.short	(.L_47 - .L_46)
	.align		4
.L_46:
        /*0118*/ 	.word	index@(_Z9addKernelPiPKiS1_)
        /*011c*/ 	.word	0x00000000
.L_47:


//--------------------- .nv.compat                --------------------------
	.section	.nv.compat,"",@"SHT_CUDA_COMPAT_INFO"
	.align	4
        /*0000*/ 	.byte	0x02, 0x09, 0x00, 0x00, 0x02, 0x02, 0x01, 0x00, 0x02, 0x05, 0x05, 0x00, 0x03, 0x07, 0x01, 0x01
        /*0010*/ 	.byte	0x02, 0x03, 0x00, 0x00, 0x02, 0x06, 0x01, 0x00, 0x04, 0x0b, 0x08, 0x00, 0x09, 0x00, 0x00, 0x00
        /*0020*/ 	.byte	0x00, 0x00, 0x00, 0x00


//--------------------- .nv.info._Z15modKernelBranchPiPKiS1_ --------------------------
	.section	.nv.info._Z15modKernelBranchPiPKiS1_,"",@"SHT_CUDA_INFO"
	.sectionflags	@""
	.align	4


	//----- nvinfo : EIATTR_CUDA_API_VERSION
	.align		4
        /*0000*/ 	.byte	0x04, 0x37
        /*0002*/ 	.short	(.L_49 - .L_48)
.L_48:
        /*0004*/ 	.word	0x00000082


	//----- nvinfo : EIATTR_KPARAM_INFO
	.align		4
.L_49:
        /*0008*/ 	.byte	0x04, 0x17
        /*000a*/ 	.short	(.L_51 - .L_50)
.L_50:
        /*000c*/ 	.word	0x00000000
        /*0010*/ 	.short	0x0002
        /*0012*/ 	.short	0x0010
        /*0014*/ 	.byte	0x00, 0xf5, 0x21, 0x00


	//----- nvinfo : EIATTR_KPARAM_INFO
	.align		4
.L_51:
        /*0018*/ 	.byte	0x04, 0x17
        /*001a*/ 	.short	(.L_53 - .L_52)
.L_52:
        /*001c*/ 	.word	0x00000000
        /*0020*/ 	.short	0x0001
        /*0022*/ 	.short	0x0008
        /*0024*/ 	.byte	0x00, 0xf5, 0x21, 0x00


	//----- nvinfo : EIATTR_KPARAM_INFO
	.align		4
.L_53:
        /*0028*/ 	.byte	0x04, 0x17
        /*002a*/ 	.short	(.L_55 - .L_54)
.L_54:
        /*002c*/ 	.word	0x00000000
        /*0030*/ 	.short	0x0000
        /*0032*/ 	.short	0x0000
        /*0034*/ 	.byte	0x00, 0xf5, 0x21, 0x00


	//----- nvinfo : EIATTR_SPARSE_MMA_MASK
	.align		4
.L_55:
        /*0038*/ 	.byte	0x03, 0x50
        /*003a*/ 	.short	0x0000


	//----- nvinfo : EIATTR_MAXREG_COUNT
	.align		4
        /*003c*/ 	.byte	0x03, 0x1b
        /*003e*/ 	.short	0x00ff


	//----- nvinfo : EIATTR_MERCURY_ISA_VERSION
	.align		4
        /*0040*/ 	.byte	0x03, 0x5f
        /*0042*/ 	.short	0x0101


	//----- nvinfo : EIATTR_VRC_CTA_INIT_COUNT
	.align		4
        /*0044*/ 	.byte	0x02, 0x4a
	.zero		1
	.zero		1


	//----- nvinfo : EIATTR_EXIT_INSTR_OFFSETS
	.align		4
        /*0048*/ 	.byte	0x04, 0x1c
        /*004a*/ 	.short	(.L_57 - .L_56)


	//   ....[0]....
.L_56:
        /*004c*/ 	.word	0x00000270


	//   ....[1]....
        /*0050*/ 	.word	0x00000480


	//----- nvinfo : EIATTR_CRS_STACK_SIZE
	.align		4
.L_57:
        /*0054*/ 	.byte	0x04, 0x1e
        /*0056*/ 	.short	(.L_59 - .L_58)
.L_58:
        /*0058*/ 	.word	0x00000000


	//----- nvinfo : EIATTR_CBANK_PARAM_SIZE
	.align		4
.L_59:
        /*005c*/ 	.byte	0x03, 0x19
        /*005e*/ 	.short	0x0018


	//----- nvinfo : EIATTR_PARAM_CBANK
	.align		4
        /*0060*/ 	.byte	0x04, 0x0a
        /*0062*/ 	.short	(.L_61 - .L_60)
	.align		4
.L_60:
        /*0064*/ 	.word	index@(.nv.constant0._Z15modKernelBranchPiPKiS1_)
        /*0068*/ 	.short	0x0380
        /*006a*/ 	.short	0x0018


	//----- nvinfo : EIATTR_SW_WAR
	.align		4
.L_61:
        /*006c*/ 	.byte	0x04, 0x36
        /*006e*/ 	.short	(.L_63 - .L_62)
.L_62:
        /*0070*/ 	.word	0x00000008
.L_63:


//--------------------- .nv.info._Z16multKernelBranchPiPKiS1_ --------------------------
	.section	.nv.info._Z16multKernelBranchPiPKiS1_,"",@"SHT_CUDA_INFO"
	.sectionflags	@""
	.align	4


	//----- nvinfo : EIATTR_CUDA_API_VERSION
	.align		4
        /*0000*/ 	.byte	0x04, 0x37
        /*0002*/ 	.short	(.L_65 - .L_64)
.L_64:
        /*0004*/ 	.word	0x00000082


	//----- nvinfo : EIATTR_KPARAM_INFO
	.align		4
.L_65:
        /*0008*/ 	.byte	0x04, 0x17
        /*000a*/ 	.short	(.L_67 - .L_66)
.L_66:
        /*000c*/ 	.word	0x00000000
        /*0010*/ 	.short	0x0002
        /*0012*/ 	.short	0x0010
        /*0014*/ 	.byte	0x00, 0xf5, 0x21, 0x00


	//----- nvinfo : EIATTR_KPARAM_INFO
	.align		4
.L_67:
        /*0018*/ 	.byte	0x04, 0x17
        /*001a*/ 	.short	(.L_69 - .L_68)
.L_68:
        /*001c*/ 	.word	0x00000000
        /*0020*/ 	.short	0x0001
        /*0022*/ 	.short	0x0008
        /*0024*/ 	.byte	0x00, 0xf5, 0x21, 0x00


	//----- nvinfo : EIATTR_KPARAM_INFO
	.align		4
.L_69:
        /*0028*/ 	.byte	0x04, 0x17
        /*002a*/ 	.short	(.L_71 - .L_70)
.L_70:
        /*002c*/ 	.word	0x00000000
        /*0030*/ 	.short	0x0000
        /*0032*/ 	.short	0x0000
        /*0034*/ 	.byte	0x00, 0xf5, 0x21, 0x00


	//----- nvinfo : EIATTR_SPARSE_MMA_MASK
	.align		4
.L_71:
        /*0038*/ 	.byte	0x03, 0x50
        /*003a*/ 	.short	0x0000


	//----- nvinfo : EIATTR_MAXREG_COUNT
	.align		4
        /*003c*/ 	.byte	0x03, 0x1b
        /*003e*/ 	.short	0x00ff


	//----- nvinfo : EIATTR_MERCURY_ISA_VERSION
	.align		4
        /*0040*/ 	.byte	0x03, 0x5f
        /*0042*/ 	.short	0x0101


	//----- nvinfo : EIATTR_VRC_CTA_INIT_COUNT
	.align		4
        /*0044*/ 	.byte	0x02, 0x4a
	.zero		1
	.zero		1


	//----- nvinfo : EIATTR_EXIT_INSTR_OFFSETS
	.align		4
        /*0048*/ 	.byte	0x04, 0x1c
        /*004a*/ 	.short	(.L_73 - .L_72)


	//   ....[0]....
.L_72:
        /*004c*/ 	.word	0x00000120


	//   ....[1]....
        /*0050*/ 	.word	0x000001d0


	//----- nvinfo : EIATTR_CRS_STACK_SIZE
	.align		4
.L_73:
        /*0054*/ 	.byte	0x04, 0x1e
        /*0056*/ 	.short	(.L_75 - .L_74)
.L_74:
        /*0058*/ 	.word	0x00000000


	//----- nvinfo : EIATTR_CBANK_PARAM_SIZE
	.align		4
.L_75:
        /*005c*/ 	.byte	0x03, 0x19
        /*005e*/ 	.short	0x0018


	//----- nvinfo : EIATTR_PARAM_CBANK
	.align		4
        /*0060*/ 	.byte	0x04, 0x0a
        /*0062*/ 	.short	(.L_77 - .L_76)
	.align		4
.L_76:
        /*0064*/ 	.word	index@(.nv.constant0._Z16multKernelBranchPiPKiS1_)
        /*0068*/ 	.short	0x0380
        /*006a*/ 	.short	0x0018


	//----- nvinfo : EIATTR_SW_WAR
	.align		4
.L_77:
        /*006c*/ 	.byte	0x04, 0x36
        /*006e*/ 	.short	(.L_79 - .L_78)
.L_78:
        /*0070*/ 	.word	0x00000008
.L_79:


//--------------------- .nv.info._Z15subKernelBranchPiPKiS1_ --------------------------
	.section	.nv.info._Z15subKernelBranchPiPKiS1_,"",@"SHT_CUDA_INFO"
	.sectionflags	@""
	.align	4


	//----- nvinfo : EIATTR_CUDA_API_VERSION
	.align		4
        /*0000*/ 	.byte	0x04, 0x37
        /*0002*/ 	.short	(.L_81 - .L_80)
.L_80:
        /*0004*/ 	.word	0x00000082


	//----- nvinfo : EIATTR_KPARAM_INFO
	.align		4
.L_81:
        /*0008*/ 	.byte	0x04, 0x17
        /*000a*/ 	.short	(.L_83 - .L_82)
.L_82:
        /*000c*/ 	.word	0x00000000
        /*0010*/ 	.short	0x0002
        /*0012*/ 	.short	0x0010
        /*0014*/ 	.byte	0x00, 0xf5, 0x21, 0x00


	//----- nvinfo : EIATTR_KPARAM_INFO
	.align		4
.L_83:
        /*0018*/ 	.byte	0x04, 0x17
        /*001a*/ 	.short	(.L_85 - .L_84)
.L_84:
        /*001c*/ 	.word	0x00000000
        /*0020*/ 	.short	0x0001
        /*0022*/ 	.short	0x0008
        /*0024*/ 	.byte	0x00, 0xf5, 0x21, 0x00


	//----- nvinfo : EIATTR_KPARAM_INFO
	.align		4
.L_85:
        /*0028*/ 	.byte	0x04, 0x17
        /*002a*/ 	.short	(.L_87 - .L_86)
.L_86:
        /*002c*/ 	.word	0x00000000
        /*0030*/ 	.short	0x0000
        /*0032*/ 	.short	0x0000
        /*0034*/ 	.byte	0x00, 0xf5, 0x21, 0x00


	//----- nvinfo : EIATTR_SPARSE_MMA_MASK
	.align		4
.L_87:
        /*0038*/ 	.byte	0x03, 0x50
        /*003a*/ 	.short	0x0000


	//----- nvinfo : EIATTR_MAXREG_COUNT
	.align		4
        /*003c*/ 	.byte	0x03, 0x1b
        /*003e*/ 	.short	0x00ff


	//----- nvinfo : EIATTR_MERCURY_ISA_VERSION
	.align		4
        /*0040*/ 	.byte	0x03, 0x5f
        /*0042*/ 	.short	0x0101


	//----- nvinfo : EIATTR_VRC_CTA_INIT_COUNT
	.align		4
        /*0044*/ 	.byte	0x02, 0x4a
	.zero		1
	.zero		1


	//----- nvinfo : EIATTR_EXIT_INSTR_OFFSETS
	.align		4
        /*0048*/ 	.byte	0x04, 0x1c
        /*004a*/ 	.short	(.L_89 - .L_88)


	//   ....[0]....
.L_88:
        /*004c*/ 	.word	0x00000120


	//   ....[1]....
        /*0050*/ 	.word	0x000001e0


	//----- nvinfo : EIATTR_CRS_STACK_SIZE
	.align		4
.L_89:
        /*0054*/ 	.byte	0x04, 0x1e
        /*0056*/ 	.short	(.L_91 - .L_90)
.L_90:
        /*0058*/ 	.word	0x00000000


	//----- nvinfo : EIATTR_CBANK_PARAM_SIZE
	.align		4
.L_91:
        /*005c*/ 	.byte	0x03, 0x19
        /*005e*/ 	.short	0x0018


	//----- nvinfo : EIATTR_PARAM_CBANK
	.align		4
        /*0060*/ 	.byte	0x04, 0x0a
        /*0062*/ 	.short	(.L_93 - .L_92)
	.align		4
.L_92:
        /*0064*/ 	.word	index@(.nv.constant0._Z15subKernelBranchPiPKiS1_)
        /*0068*/ 	.short	0x0380
        /*006a*/ 	.short	0x0018


	//----- nvinfo : EIATTR_SW_WAR
	.align		4
.L_93:
        /*006c*/ 	.byte	0x04, 0x36
        /*006e*/ 	.short	(.L_95 - .L_94)
.L_94:
        /*0070*/ 	.word	0x00000008
.L_95:


//--------------------- .nv.info._Z15addKernelBranchPiPKiS1_ --------------------------
	.section	.nv.info._Z15addKernelBranchPiPKiS1_,"",@"SHT_CUDA_INFO"
	.sectionflags	@""
	.align	4


	//----- nvinfo : EIATTR_CUDA_API_VERSION
	.align		4
        /*0000*/ 	.byte	0x04, 0x37
        /*0002*/ 	.short	(.L_97 - .L_96)
.L_96:
        /*0004*/ 	.word	0x00000082


	//----- nvinfo : EIATTR_KPARAM_INFO
	.align		4
.L_97:
        /*0008*/ 	.byte	0x04, 0x17
        /*000a*/ 	.short	(.L_99 - .L_98)
.L_98:
        /*000c*/ 	.word	0x00000000
        /*0010*/ 	.short	0x0002
        /*0012*/ 	.short	0x0010
        /*0014*/ 	.byte	0x00, 0xf5, 0x21, 0x00


	//----- nvinfo : EIATTR_KPARAM_INFO
	.align		4
.L_99:
        /*0018*/ 	.byte	0x04, 0x17
        /*001a*/ 	.short	(.L_101 - .L_100)
.L_100:
        /*001c*/ 	.word	0x00000000
        /*0020*/ 	.short	0x0001
        /*0022*/ 	.short	0x0008
        /*0024*/ 	.byte	0x00, 0xf5, 0x21, 0x00


	//----- nvinfo : EIATTR_KPARAM_INFO
	.align		4
.L_101:
        /*0028*/ 	.byte	0x04, 0x17
        /*002a*/ 	.short	(.L_103 - .L_102)
.L_102:
        /*002c*/ 	.word	0x00000000
        /*0030*/ 	.short	0x0000
        /*0032*/ 	.short	0x0000
        /*0034*/ 	.byte	0x00, 0xf5, 0x21, 0x00


	//----- nvinfo : EIATTR_SPARSE_MMA_MASK
	.align		4
.L_103:
        /*0038*/ 	.byte	0x03, 0x50
        /*003a*/ 	.short	0x0000


	//----- nvinfo : EIATTR_MAXREG_COUNT
	.align		4
        /*003c*/ 	.byte	0x03, 0x1b
        /*003e*/ 	.short	0x00ff


	//----- nvinfo : EIATTR_MERCURY_ISA_VERSION
	.align		4
        /*0040*/ 	.byte	0x03, 0x5f
        /*0042*/ 	.short	0x0101


	//----- nvinfo : EIATTR_VRC_CTA_INIT_COUNT
	.align		4
        /*0044*/ 	.byte	0x02, 0x4a
	.zero		1
	.zero		1


	//----- nvinfo : EIATTR_EXIT_INSTR_OFFSETS
	.align		4
        /*0048*/ 	.byte	0x04, 0x1c
        /*004a*/ 	.short	(.L_105 - .L_104)


	//   ....[0]....
.L_104:
        /*004c*/ 	.word	0x000002c0


	//----- nvinfo : EIATTR_CBANK_PARAM_SIZE
	.align		4
.L_105:
        /*0050*/ 	.byte	0x03, 0x19
        /*0052*/ 	.short	0x0018


	//----- nvinfo : EIATTR_PARAM_CBANK
	.align		4
        /*0054*/ 	.byte	0x04, 0x0a
        /*0056*/ 	.short	(.L_107 - .L_106)
	.align		4
.L_106:
        /*0058*/ 	.word	index@(.nv.constant0._Z15addKernelBranchPiPKiS1_)
        /*005c*/ 	.short	0x0380
        /*005e*/ 	.short	0x0018


	//----- nvinfo : EIATTR_SW_WAR
	.align		4
.L_107:
        /*0060*/ 	.byte	0x04, 0x36
        /*0062*/ 	.short	(.L_109 - .L_108)
.L_108:
        /*0064*/ 	.word	0x00000008
.L_109:


//--------------------- .nv.info._Z9modKernelPiPKiS1_ --------------------------
	.section	.nv.info._Z9modKernelPiPKiS1_,"",@"SHT_CUDA_INFO"
	.sectionflags	@""
	.align	4


	//----- nvinfo : EIATTR_CUDA_API_VERSION
	.align		4
        /*0000*/ 	.byte	0x04, 0x37
        /*0002*/ 	.short	(.L_111 - .L_110)
.L_110:
        /*0004*/ 	.word	0x00000082


	//----- nvinfo : EIATTR_KPARAM_INFO
	.align		4
.L_111:
        /*0008*/ 	.byte	0x04, 0x17
        /*000a*/ 	.short	(.L_113 - .L_112)
.L_112:
        /*000c*/ 	.word	0x00000000
        /*0010*/ 	.short	0x0002
        /*0012*/ 	.short	0x0010
        /*0014*/ 	.byte	0x00, 0xf5, 0x21, 0x00


	//----- nvinfo : EIATTR_KPARAM_INFO
	.align		4
.L_113:
        /*0018*/ 	.byte	0x04, 0x17
        /*001a*/ 	.short	(.L_115 - .L_114)
.L_114:
        /*001c*/ 	.word	0x00000000
        /*0020*/ 	.short	0x0001
        /*0022*/ 	.short	0x0008
        /*0024*/ 	.byte	0x00, 0xf5, 0x21, 0x00


	//----- nvinfo : EIATTR_KPARAM_INFO
	.align		4
.L_115:
        /*0028*/ 	.byte	0x04, 0x17
        /*002a*/ 	.short	(.L_117 - .L_116)
.L_116:
        /*002c*/ 	.word	0x00000000
        /*0030*/ 	.short	0x0000
        /*0032*/ 	.short	0x0000
        /*0034*/ 	.byte	0x00, 0xf5, 0x21, 0x00


	//----- nvinfo : EIATTR_SPARSE_MMA_MASK
	.align		4
.L_117:
        /*0038*/ 	.byte	0x03, 0x50
        /*003a*/ 	.short	0x0000


	//----- nvinfo : EIATTR_MAXREG_COUNT
	.align		4
        /*003c*/ 	.byte	0x03, 0x1b
        /*003e*/ 	.short	0x00ff


	//----- nvinfo : EIATTR_MERCURY_ISA_VERSION
	.align		4
        /*0040*/ 	.byte	0x03, 0x5f
        /*0042*/ 	.short	0x0101


	//----- nvinfo : EIATTR_VRC_CTA_INIT_COUNT
	.align		4
        /*0044*/ 	.byte	0x02, 0x4a
	.zero		1
	.zero		1


	//----- nvinfo : EIATTR_EXIT_INSTR_OFFSETS
	.align		4
        /*0048*/ 	.byte	0x04, 0x1c
        /*004a*/ 	.short	(.L_119 - .L_118)


	//   ....[0]....
.L_118:
        /*004c*/ 	.word	0x00000250


	//----- nvinfo : EIATTR_CBANK_PARAM_SIZE
	.align		4
.L_119:
        /*0050*/ 	.byte	0x03, 0x19
        /*0052*/ 	.short	0x0018


	//----- nvinfo : EIATTR_PARAM_CBANK
	.align		4
        /*0054*/ 	.byte	0x04, 0x0a
        /*0056*/ 	.short	(.L_121 - .L_120)
	.align		4
.L_120:
        /*0058*/ 	.word	index@(.nv.constant0._Z9modKernelPiPKiS1_)
        /*005c*/ 	.short	0x0380
        /*005e*/ 	.short	0x0018


	//----- nvinfo : EIATTR_SW_WAR
	.align		4
.L_121:
        /*0060*/ 	.byte	0x04, 0x36
        /*0062*/ 	.short	(.L_123 - .L_122)
.L_122:
        /*0064*/ 	.word	0x00000008
.L_123:


//--------------------- .nv.info._Z10multKernelPiPKiS1_ --------------------------
	.section	.nv.info._Z10multKernelPiPKiS1_,"",@"SHT_CUDA_INFO"
	.sectionflags	@""
	.align	4


	//----- nvinfo : EIATTR_CUDA_API_VERSION
	.align		4
        /*0000*/ 	.byte	0x04, 0x37
        /*0002*/ 	.short	(.L_125 - .L_124)
.L_124:
        /*0004*/ 	.word	0x00000082


	//----- nvinfo : EIATTR_KPARAM_INFO
	.align		4
.L_125:
        /*0008*/ 	.byte	0x04, 0x17
        /*000a*/ 	.short	(.L_127 - .L_126)
.L_126:
        /*000c*/ 	.word	0x00000000
        /*0010*/ 	.short	0x0002
        /*0012*/ 	.short	0x0010
        /*0014*/ 	.byte	0x00, 0xf5, 0x21, 0x00


	//----- nvinfo : EIATTR_KPARAM_INFO
	.align		4
.L_127:
        /*0018*/ 	.byte	0x04, 0x17
        /*001a*/ 	.short	(.L_129 - .L_128)
.L_128:
        /*001c*/ 	.word	0x00000000
        /*0020*/ 	.short	0x0001
        /*0022*/ 	.short	0x0008
        /*0024*/ 	.byte	0x00, 0xf5, 0x21, 0x00


	//----- nvinfo : EIATTR_KPARAM_INFO
	.align		4
.L_129:
        /*0028*/ 	.byte	0x04, 0x17
        /*002a*/ 	.short	(.L_131 - .L_130)
.L_130:
        /*002c*/ 	.word	0x00000000
        /*0030*/ 	.short	0x0000
        /*0032*/ 	.short	0x0000
        /*0034*/ 	.byte	0x00, 0xf5, 0x21, 0x00


	//----- nvinfo : EIATTR_SPARSE_MMA_MASK
	.align		4
.L_131:
        /*0038*/ 	.byte	0x03, 0x50
        /*003a*/ 	.short	0x0000


	//----- nvinfo : EIATTR_MAXREG_COUNT
	.align		4
        /*003c*/ 	.byte	0x03, 0x1b
        /*003e*/ 	.short	0x00ff


	//----- nvinfo : EIATTR_MERCURY_ISA_VERSION
	.align		4
        /*0040*/ 	.byte	0x03, 0x5f
        /*0042*/ 	.short	0x0101


	//----- nvinfo : EIATTR_VRC_CTA_INIT_COUNT
	.align		4
        /*0044*/ 	.byte	0x02, 0x4a
	.zero		1
	.zero		1


	//----- nvinfo : EIATTR_EXIT_INSTR_OFFSETS
	.align		4
        /*0048*/ 	.byte	0x04, 0x1c
        /*004a*/ 	.short	(.L_133 - .L_132)


	//   ....[0]....
.L_132:
        /*004c*/ 	.word	0x00000100


	//----- nvinfo : EIATTR_CBANK_PARAM_SIZE
	.align		4
.L_133:
        /*0050*/ 	.byte	0x03, 0x19
        /*0052*/ 	.short	0x0018


	//----- nvinfo : EIATTR_PARAM_CBANK
	.align		4
        /*0054*/ 	.byte	0x04, 0x0a
        /*0056*/ 	.short	(.L_135 - .L_134)
	.align		4
.L_134:
        /*0058*/ 	.word	index@(.nv.constant0._Z10multKernelPiPKiS1_)
        /*005c*/ 	.short	0x0380
        /*005e*/ 	.short	0x0018


	//----- nvinfo : EIATTR_SW_WAR
	.align		4
.L_135:
        /*0060*/ 	.byte	0x04, 0x36
        /*0062*/ 	.short	(.L_137 - .L_136)
.L_136:
        /*0064*/ 	.word	0x00000008
.L_137:


//--------------------- .nv.info._Z9subKernelPiPKiS1_ --------------------------
	.section	.nv.info._Z9subKernelPiPKiS1_,"",@"SHT_CUDA_INFO"
	.sectionflags	@""
	.align	4


	//----- nvinfo : EIATTR_CUDA_API_VERSION
	.align		4
        /*0000*/ 	.byte	0x04, 0x37
        /*0002*/ 	.short	(.L_139 - .L_138)
.L_138:
        /*0004*/ 	.word	0x00000082


	//----- nvinfo : EIATTR_KPARAM_INFO
	.align		4
.L_139:
        /*0008*/ 	.byte	0x04, 0x17
        /*000a*/ 	.short	(.L_141 - .L_140)
.L_140:
        /*000c*/ 	.word	0x00000000
        /*0010*/ 	.short	0x0002
        /*0012*/ 	.short	0x0010
        /*0014*/ 	.byte	0x00, 0xf5, 0x21, 0x00


	//----- nvinfo : EIATTR_KPARAM_INFO
	.align		4
.L_141:
        /*0018*/ 	.byte	0x04, 0x17
        /*001a*/ 	.short	(.L_143 - .L_142)
.L_142:
        /*001c*/ 	.word	0x00000000
        /*0020*/ 	.short	0x0001
        /*0022*/ 	.short	0x0008
        /*0024*/ 	.byte	0x00, 0xf5, 0x21, 0x00


	//----- nvinfo : EIATTR_KPARAM_INFO
	.align		4
.L_143:
        /*0028*/ 	.byte	0x04, 0x17
        /*002a*/ 	.short	(.L_145 - .L_144)
.L_144:
        /*002c*/ 	.word	0x00000000
        /*0030*/ 	.short	0x0000
        /*0032*/ 	.short	0x0000
        /*0034*/ 	.byte	0x00, 0xf5, 0x21, 0x00


	//----- nvinfo : EIATTR_SPARSE_MMA_MASK
	.align		4
.L_145:
        /*0038*/ 	.byte	0x03, 0x50
        /*003a*/ 	.short	0x0000


	//----- nvinfo : EIATTR_MAXREG_COUNT
	.align		4
        /*003c*/ 	.byte	0x03, 0x1b
        /*003e*/ 	.short	0x00ff


	//----- nvinfo : EIATTR_MERCURY_ISA_VERSION
	.align		4
        /*0040*/ 	.byte	0x03, 0x5f
        /*0042*/ 	.short	0x0101


	//----- nvinfo : EIATTR_VRC_CTA_INIT_COUNT
	.align		4
        /*0044*/ 	.byte	0x02, 0x4a
	.zero		1
	.zero		1


	//----- nvinfo : EIATTR_EXIT_INSTR_OFFSETS
	.align		4
        /*0048*/ 	.byte	0x04, 0x1c
        /*004a*/ 	.short	(.L_147 - .L_146)


	//   ....[0]....
.L_146:
        /*004c*/ 	.word	0x00000100


	//----- nvinfo : EIATTR_CBANK_PARAM_SIZE
	.align		4
.L_147:
        /*0050*/ 	.byte	0x03, 0x19
        /*0052*/ 	.short	0x0018


	//----- nvinfo : EIATTR_PARAM_CBANK
	.align		4
        /*0054*/ 	.byte	0x04, 0x0a
        /*0056*/ 	.short	(.L_149 - .L_148)
	.align		4
.L_148:
        /*0058*/ 	.word	index@(.nv.constant0._Z9subKernelPiPKiS1_)
        /*005c*/ 	.short	0x0380
        /*005e*/ 	.short	0x0018


	//----- nvinfo : EIATTR_SW_WAR
	.align		4
.L_149:
        /*0060*/ 	.byte	0x04, 0x36
        /*0062*/ 	.short	(.L_151 - .L_150)
.L_150:
        /*0064*/ 	.word	0x00000008
.L_151:


//--------------------- .nv.info._Z9addKernelPiPKiS1_ --------------------------
	.section	.nv.info._Z9addKernelPiPKiS1_,"",@"SHT_CUDA_INFO"
	.sectionflags	@""
	.align	4


	//----- nvinfo : EIATTR_CUDA_API_VERSION
	.align		4
        /*0000*/ 	.byte	0x04, 0x37
        /*0002*/ 	.short	(.L_153 - .L_152)
.L_152:
        /*0004*/ 	.word	0x00000082


	//----- nvinfo : EIATTR_KPARAM_INFO
	.align		4
.L_153:
        /*0008*/ 	.byte	0x04, 0x17
        /*000a*/ 	.short	(.L_155 - .L_154)
.L_154:
        /*000c*/ 	.word	0x00000000
        /*0010*/ 	.short	0x0002
        /*0012*/ 	.short	0x0010
        /*0014*/ 	.byte	0x00, 0xf5, 0x21, 0x00


	//----- nvinfo : EIATTR_KPARAM_INFO
	.align		4
.L_155:
        /*0018*/ 	.byte	0x04, 0x17
        /*001a*/ 	.short	(.L_157 - .L_156)
.L_156:
        /*001c*/ 	.word	0x00000000
        /*0020*/ 	.short	0x0001
        /*0022*/ 	.short	0x0008
        /*0024*/ 	.byte	0x00, 0xf5, 0x21, 0x00


	//----- nvinfo : EIATTR_KPARAM_INFO
	.align		4
.L_157:
        /*0028*/ 	.byte	0x04, 0x17
        /*002a*/ 	.short	(.L_159 - .L_158)
.L_158:
        /*002c*/ 	.word	0x00000000
        /*0030*/ 	.short	0x0000
        /*0032*/ 	.short	0x0000
        /*0034*/ 	.byte	0x00, 0xf5, 0x21, 0x00


	//----- nvinfo : EIATTR_SPARSE_MMA_MASK
	.align		4
.L_159:
        /*0038*/ 	.byte	0x03, 0x50
        /*003a*/ 	.short	0x0000


	//----- nvinfo : EIATTR_MAXREG_COUNT
	.align		4
        /*003c*/ 	.byte	0x03, 0x1b
        /*003e*/ 	.short	0x00ff


	//----- nvinfo : EIATTR_MERCURY_ISA_VERSION
	.align		4
        /*0040*/ 	.byte	0x03, 0x5f
        /*0042*/ 	.short	0x0101


	//----- nvinfo : EIATTR_VRC_CTA_INIT_COUNT
	.align		4
        /*0044*/ 	.byte	0x02, 0x4a
	.zero		1
	.zero		1


	//----- nvinfo : EIATTR_EXIT_INSTR_OFFSETS
	.align		4
        /*0048*/ 	.byte	0x04, 0x1c
        /*004a*/ 	.short	(.L_161 - .L_160)


	//   ....[0]....
.L_160:
        /*004c*/ 	.word	0x00000100


	//----- nvinfo : EIATTR_CBANK_PARAM_SIZE
	.align		4
.L_161:
        /*0050*/ 	.byte	0x03, 0x19
        /*0052*/ 	.short	0x0018


	//----- nvinfo : EIATTR_PARAM_CBANK
	.align		4
        /*0054*/ 	.byte	0x04, 0x0a
        /*0056*/ 	.short	(.L_163 - .L_162)
	.align		4
.L_162:
        /*0058*/ 	.word	index@(.nv.constant0._Z9addKernelPiPKiS1_)
        /*005c*/ 	.short	0x0380
        /*005e*/ 	.short	0x0018


	//----- nvinfo : EIATTR_SW_WAR
	.align		4
.L_163:
        /*0060*/ 	.byte	0x04, 0x36
        /*0062*/ 	.short	(.L_165 - .L_164)
.L_164:
        /*0064*/ 	.word	0x00000008
.L_165:


//--------------------- .nv.callgraph             --------------------------
	.section	.nv.callgraph,"",@"SHT_CUDA_CALLGRAPH"
	.align	4
	.sectionentsize	8
	.align		4
        /*0000*/ 	.word	0x00000000
	.align		4
        /*0004*/ 	.word	0xffffffff
	.align		4
        /*0008*/ 	.word	0x00000000
	.align		4
        /*000c*/ 	.word	0xfffffffe
	.align		4
        /*0010*/ 	.word	0x00000000
	.align		4
        /*0014*/ 	.word	0xfffffffd
	.align		4
        /*0018*/ 	.word	0x00000000
	.align		4
        /*001c*/ 	.word	0xfffffffc


//--------------------- .text._Z15modKernelBranchPiPKiS1_ --------------------------
	.section	.text._Z15modKernelBranchPiPKiS1_,"ax",@progbits
	.align	128
        .global         _Z15modKernelBranchPiPKiS1_
        .type           _Z15modKernelBranchPiPKiS1_,@function
        .size           _Z15modKernelBranchPiPKiS1_,(.L_x_11 - _Z15modKernelBranchPiPKiS1_)
        .other          _Z15modKernelBranchPiPKiS1_,@"STO_CUDA_ENTRY STV_DEFAULT"
_Z15modKernelBranchPiPKiS1_:
.text._Z15modKernelBranchPiPKiS1_:
[----:B------:R-:W-:Y:S01]  /*0000*/  LDC R1, c[0x0][0x37c] ;  /* 0x0000df00ff017b82 */ /* 0x000fe20000000800 */
[----:B------:R-:W0:Y:S07]  /*0010*/  S2R R2, SR_TID.X ;  /* 0x0000000000027919 */ /* 0x000e2e0000002100 */
[----:B------:R-:W1:Y:S01]  /*0020*/  S2UR UR6, SR_CTAID.X ;  /* 0x00000000000679c3 */ /* 0x000e620000002500 */
[----:B------:R-:W2:Y:S07]  /*0030*/  LDCU.64 UR4, c[0x0][0x358] ;  /* 0x00006b00ff0477ac */ /* 0x000eae0008000a00 */
[----:B------:R-:W1:Y:S01]  /*0040*/  LDC R3, c[0x0][0x360] ;  /* 0x0000d800ff037b82 */ /* 0x000e620000000800 */
[----:B0-----:R-:W-:Y:S01]  /*0050*/  ISETP.GT.U32.AND P0, PT, R2, 0xf, PT ;  /* 0x0000000f0200780c */ /* 0x001fe20003f04070 */
[----:B-1----:R-:W-:-:S12]  /*0060*/  IMAD R0, R3, UR6, R2 ;  /* 0x0000000603007c24 */ /* 0x002fd8000f8e0202 */
[----:B--2---:R-:W-:Y:S05]  /*0070*/  @P0 BRA `(.L_x_0) ;  /* 0x0000000000800947 */ /* 0x004fea0003800000 */
[----:B------:R-:W0:Y:S08]  /*0080*/  LDC.64 R2, c[0x0][0x390] ;  /* 0x0000e400ff027b82 */ /* 0x000e300000000a00 */
[----:B------:R-:W1:Y:S01]  /*0090*/  LDC.64 R4, c[0x0][0x388] ;  /* 0x0000e200ff047b82 */ /* 0x000e620000000a00 */
[----:B0-----:R-:W-:-:S06]  /*00a0*/  IMAD.WIDE R2, R0, 0x4, R2 ;  /* 0x0000000400027825 */ /* 0x001fcc00078e0202 */
[----:B------:R-:W2:Y:S01]  /*00b0*/  LDG.E R2, desc[UR4][R2.64] ;  /* 0x0000000402027981 */ /* 0x000ea2000c1e1900 */
[----:B-1----:R-:W-:-:S05]  /*00c0*/  IMAD.WIDE R4, R0, 0x4, R4 ;  /* 0x0000000400047825 */ /* 0x002fca00078e0204 */
[----:B------:R0:W3:Y:S01]  /*00d0*/  LDG.E R8, desc[UR4][R4.64] ;  /* 0x0000000404087981 */ /* 0x0000e2000c1e1900 */
[-C--:B--2---:R-:W-:Y:S02]  /*00e0*/  IABS R10, R2.reuse ;  /* 0x00000002000a7213 */ /* 0x084fe40000000000 */
[----:B0-----:R-:W-:Y:S02]  /*00f0*/  IABS R5, R2 ;  /* 0x0000000200057213 */ /* 0x001fe40000000000 */
[----:B------:R-:W0:Y:S01]  /*0100*/  I2F.RP R9, R10 ;  /* 0x0000000a00097306 */ /* 0x000e220000209400 */
[----:B---3--:R-:W-:Y:S02]  /*0110*/  IABS R4, R8 ;  /* 0x0000000800047213 */ /* 0x008fe40000000000 */
[----:B------:R-:W-:-:S05]  /*0120*/  ISETP.GE.AND P2, PT, R8, RZ, PT ;  /* 0x000000ff0800720c */ /* 0x000fca0003f46270 */
[----:B0-----:R-:W0:Y:S02]  /*0130*/  MUFU.RCP R9, R9 ;  /* 0x0000000900097308 */ /* 0x001e240000001000 */
[----:B0-----:R-:W-:-:S06]  /*0140*/  VIADD R6, R9, 0xffffffe ;  /* 0x0ffffffe09067836 */ /* 0x001fcc0000000000 */
[----:B------:R0:W1:Y:S02]  /*0150*/  F2I.FTZ.U32.TRUNC.NTZ R7, R6 ;  /* 0x0000000600077305 */ /* 0x000064000021f000 */
[----:B0-----:R-:W-:Y:S02]  /*0160*/  HFMA2 R6, -RZ, RZ, 0, 0 ;  /* 0x00000000ff067431 */ /* 0x001fe400000001ff */
[----:B-1----:R-:W-:-:S04]  /*0170*/  IMAD.MOV R3, RZ, RZ, -R7 ;  /* 0x000000ffff037224 */ /* 0x002fc800078e0a07 */
[----:B------:R-:W-:-:S04]  /*0180*/  IMAD R3, R3, R10, RZ ;  /* 0x0000000a03037224 */ /* 0x000fc800078e02ff */
[----:B------:R-:W-:-:S04]  /*0190*/  IMAD.HI.U32 R7, R7, R3, R6 ;  /* 0x0000000307077227 */ /* 0x000fc800078e0006 */
[----:B------:R-:W-:Y:S02]  /*01a0*/  IMAD.MOV R3, RZ, RZ, -R5 ;  /* 0x000000ffff037224 */ /* 0x000fe400078e0a05 */
[----:B------:R-:W-:-:S04]  /*01b0*/  IMAD.HI.U32 R7, R7, R4, RZ ;  /* 0x0000000407077227 */ /* 0x000fc800078e00ff */
[----:B------:R-:W-:Y:S02]  /*01c0*/  IMAD R7, R7, R3, R4 ;  /* 0x0000000307077224 */ /* 0x000fe400078e0204 */
[----:B------:R-:W0:Y:S03]  /*01d0*/  LDC.64 R4, c[0x0][0x380] ;  /* 0x0000e000ff047b82 */ /* 0x000e260000000a00 */
[----:B------:R-:W-:-:S13]  /*01e0*/  ISETP.GT.U32.AND P0, PT, R10, R7, PT ;  /* 0x000000070a00720c */ /* 0x000fda0003f04070 */
[----:B------:R-:W-:Y:S02]  /*01f0*/  @!P0 IADD3 R7, PT, PT, R7, -R10, RZ ;  /* 0x8000000a07078210 */ /* 0x000fe40007ffe0ff */
[----:B------:R-:W-:Y:S02]  /*0200*/  ISETP.NE.AND P0, PT, R2, RZ, PT ;  /* 0x000000ff0200720c */ /* 0x000fe40003f05270 */
[----:B------:R-:W-:Y:S01]  /*0210*/  ISETP.GT.U32.AND P1, PT, R10, R7, PT ;  /* 0x000000070a00720c */ /* 0x000fe20003f24070 */
[----:B0-----:R-:W-:-:S12]  /*0220*/  IMAD.WIDE R4, R0, 0x4, R4 ;  /* 0x0000000400047825 */ /* 0x001fd800078e0204 */
[----:B------:R-:W-:-:S05]  /*0230*/  @!P1 IMAD.IADD R7, R7, 0x1, -R10 ;  /* 0x0000000107079824 */ /* 0x000fca00078e0a0a */
[----:B------:R-:W-:Y:S02]  /*0240*/  @!P2 IADD3 R7, PT, PT, -R7, RZ, RZ ;  /* 0x000000ff0707a210 */ /* 0x000fe40007ffe1ff */
[----:B------:R-:W-:-:S05]  /*0250*/  @!P0 LOP3.LUT R7, RZ, R2, RZ, 0x33, !PT ;  /* 0x00000002ff078212 */ /* 0x000fca00078e33ff */
[----:B------:R-:W-:Y:S01]  /*0260*/  STG.E desc[UR4][R4.64], R7 ;  /* 0x0000000704007986 */ /* 0x000fe2000c101904 */
[----:B------:R-:W-:Y:S05]  /*0270*/  EXIT ;  /* 0x000000000000794d */ /* 0x000fea0003800000 */
.L_x_0:
[----:B------:R-:W0:Y:S02]  /*0280*/  LDC.64 R4, c[0x0][0x390] ;  /* 0x0000e400ff047b82 */ /* 0x000e240000000a00 */
[----:B0-----:R-:W-:-:S06]  /*0290*/  IMAD.WIDE R6, R0, 0x4, R4 ;  /* 0x0000000400067825 */ /* 0x001fcc00078e0204 */
[----:B------:R-:W0:Y:S01]  /*02a0*/  LDC.64 R4, c[0x0][0x388] ;  /* 0x0000e200ff047b82 */ /* 0x000e220000000a00 */
[----:B------:R-:W2:Y:S01]  /*02b0*/  LDG.E R6, desc[UR4][R6.64] ;  /* 0x0000000406067981 */ /* 0x000ea2000c1e1900 */
[----:B0-----:R-:W-:-:S05]  /*02c0*/  IMAD.WIDE R4, R0, 0x4, R4 ;  /* 0x0000000400047825 */ /* 0x001fca00078e0204 */
[----:B------:R0:W3:Y:S01]  /*02d0*/  LDG.E R3, desc[UR4][R4.64] ;  /* 0x0000000404037981 */ /* 0x0000e2000c1e1900 */
[-C--:B--2---:R-:W-:Y:S02]  /*02e0*/  IABS R12, R6.reuse ;  /* 0x00000006000c7213 */ /* 0x084fe40000000000 */
[----:B0-----:R-:W-:Y:S02]  /*02f0*/  IABS R5, R6 ;  /* 0x0000000600057213 */ /* 0x001fe40000000000 */
[----:B------:R-:W0:Y:S02]  /*0300*/  I2F.RP R10, R12 ;  /* 0x0000000c000a7306 */ /* 0x000e240000209400 */
[----:B------:R-:W-:-:S06]  /*0310*/  IADD3 R5, PT, PT, RZ, -R5, RZ ;  /* 0x80000005ff057210 */ /* 0x000fcc0007ffe0ff */
[----:B0-----:R-:W0:Y:S01]  /*0320*/  MUFU.RCP R10, R10 ;  /* 0x0000000a000a7308 */ /* 0x001e220000001000 */
[----:B---3--:R-:W-:Y:S02]  /*0330*/  IABS R4, R3 ;  /* 0x0000000300047213 */ /* 0x008fe40000000000 */
[----:B------:R-:W-:Y:S01]  /*0340*/  ISETP.GE.AND P2, PT, R3, RZ, PT ;  /* 0x000000ff0300720c */ /* 0x000fe20003f46270 */
[----:B0-----:R-:W-:-:S04]  /*0350*/  VIADD R8, R10, 0xffffffe ;  /* 0x0ffffffe0a087836 */ /* 0x001fc80000000000 */
[----:B------:R0:W1:Y:S02]  /*0360*/  F2I.FTZ.U32.TRUNC.NTZ R9, R8 ;  /* 0x0000000800097305 */ /* 0x000064000021f000 */
[----:B0-----:R-:W-:Y:S01]  /*0370*/  IMAD.MOV.U32 R8, RZ, RZ, RZ ;  /* 0x000000ffff087224 */ /* 0x001fe200078e00ff */
[----:B-1----:R-:W-:-:S05]  /*0380*/  IADD3 R7, PT, PT, RZ, -R9, RZ ;  /* 0x80000009ff077210 */ /* 0x002fca0007ffe0ff */
[----:B------:R-:W-:-:S04]  /*0390*/  IMAD R7, R7, R12, RZ ;  /* 0x0000000c07077224 */ /* 0x000fc800078e02ff */
[----:B------:R-:W-:-:S06]  /*03a0*/  IMAD.HI.U32 R9, R9, R7, R8 ;  /* 0x0000000709097227 */ /* 0x000fcc00078e0008 */
[----:B------:R-:W-:-:S04]  /*03b0*/  IMAD.HI.U32 R9, R9, R4, RZ ;  /* 0x0000000409097227 */ /* 0x000fc800078e00ff */
[----:B------:R-:W-:Y:S02]  /*03c0*/  IMAD R9, R9, R5, R4 ;  /* 0x0000000509097224 */ /* 0x000fe400078e0204 */
[----:B------:R-:W0:Y:S03]  /*03d0*/  LDC.64 R4, c[0x0][0x380] ;  /* 0x0000e000ff047b82 */ /* 0x000e260000000a00 */
[----:B------:R-:W-:-:S13]  /*03e0*/  ISETP.GT.U32.AND P0, PT, R12, R9, PT ;  /* 0x000000090c00720c */ /* 0x000fda0003f04070 */
[----:B------:R-:W-:Y:S01]  /*03f0*/  @!P0 IMAD.IADD R9, R9, 0x1, -R12 ;  /* 0x0000000109098824 */ /* 0x000fe200078e0a0c */
[----:B------:R-:W-:-:S04]  /*0400*/  ISETP.NE.AND P0, PT, R6, RZ, PT ;  /* 0x000000ff0600720c */ /* 0x000fc80003f05270 */
[----:B------:R-:W-:Y:S01]  /*0410*/  ISETP.GT.U32.AND P1, PT, R12, R9, PT ;  /* 0x000000090c00720c */ /* 0x000fe20003f24070 */
[----:B0-----:R-:W-:-:S12]  /*0420*/  IMAD.WIDE R4, R0, 0x4, R4 ;  /* 0x0000000400047825 */ /* 0x001fd800078e0204 */
[----:B------:R-:W-:-:S04]  /*0430*/  @!P1 IADD3 R9, PT, PT, R9, -R12, RZ ;  /* 0x8000000c09099210 */ /* 0x000fc80007ffe0ff */
[----:B------:R-:W-:Y:S02]  /*0440*/  @!P2 IADD3 R9, PT, PT, -R9, RZ, RZ ;  /* 0x000000ff0909a210 */ /* 0x000fe40007ffe1ff */
[----:B------:R-:W-:-:S05]  /*0450*/  @!P0 LOP3.LUT R9, RZ, R6, RZ, 0x33, !PT ;  /* 0x00000006ff098212 */ /* 0x000fca00078e33ff */
[----:B------:R-:W-:-:S05]  /*0460*/  IMAD R9, R9, R2, RZ ;  /* 0x0000000209097224 */ /* 0x000fca00078e02ff */
[----:B------:R-:W-:Y:S01]  /*0470*/  STG.E desc[UR4][R4.64], R9 ;  /* 0x0000000904007986 */ /* 0x000fe2000c101904 */
[----:B------:R-:W-:Y:S05]  /*0480*/  EXIT ;  /* 0x000000000000794d */ /* 0x000fea0003800000 */
.L_x_1:
[----:B------:R-:W-:-:S00]  /*0490*/  BRA `(.L_x_1) ;  /* 0xfffffffc00fc7947 */ /* 0x000fc0000383ffff */
[----:B------:R-:W-:-:S00]  /*04a0*/  NOP ;  /* 0x0000000000007918 */ /* 0x000fc00000000000 */
        /* <DEDUP_REMOVED lines=13> */
.L_x_11:


//--------------------- .text._Z16multKernelBranchPiPKiS1_ --------------------------
	.section	.text._Z16multKernelBranchPiPKiS1_,"ax",@progbits
	.align	128
        .global         _Z16multKernelBranchPiPKiS1_
        .type           _Z16multKernelBranchPiPKiS1_,@function
        .size           _Z16multKernelBranchPiPKiS1_,(.L_x_12 - _Z16multKernelBranchPiPKiS1_)
        .other          _Z16multKernelBranchPiPKiS1_,@"STO_CUDA_ENTRY STV_DEFAULT"
_Z16multKernelBranchPiPKiS1_:
.text._Z16multKernelBranchPiPKiS1_:
        /* <DEDUP_REMOVED lines=9> */
[----:B------:R-:W1:Y:S08]  /*0090*/  LDC.64 R4, c[0x0][0x390] ;  /* 0x0000e400ff047b82 */ /* 0x000e700000000a00 */
[----:B------:R-:W2:Y:S01]  /*00a0*/  LDC.64 R6, c[0x0][0x380] ;  /* 0x0000e000ff067b82 */ /* 0x000ea20000000a00 */
[----:B0-----:R-:W-:-:S06]  /*00b0*/  IMAD.WIDE R2, R9, 0x4, R2 ;  /* 0x0000000409027825 */ /* 0x001fcc00078e0202 */
[----:B------:R-:W3:Y:S01]  /*00c0*/  LDG.E R2, desc[UR4][R2.64] ;  /* 0x0000000402027981 */ /* 0x000ee2000c1e1900 */
[----:B-1----:R-:W-:-:S06]  /*00d0*/  IMAD.WIDE R4, R9, 0x4, R4 ;  /* 0x0000000409047825 */ /* 0x002fcc00078e0204 */
[----:B------:R-:W3:Y:S01]  /*00e0*/  LDG.E R5, desc[UR4][R4.64] ;  /* 0x0000000404057981 */ /* 0x000ee2000c1e1900 */
[----:B--2---:R-:W-:-:S04]  /*00f0*/  IMAD.WIDE R6, R9, 0x4, R6 ;  /* 0x0000000409067825 */ /* 0x004fc800078e0206 */
[----:B---3--:R-:W-:-:S05]  /*0100*/  IMAD R9, R2, R5, RZ ;  /* 0x0000000502097224 */ /* 0x008fca00078e02ff */
[----:B------:R-:W-:Y:S01]  /*0110*/  STG.E desc[UR4][R6.64], R9 ;  /* 0x0000000906007986 */ /* 0x000fe2000c101904 */
[----:B------:R-:W-:Y:S05]  /*0120*/  EXIT ;  /* 0x000000000000794d */ /* 0x000fea0003800000 */
.L_x_2:
        /* <DEDUP_REMOVED lines=8> */
[----:B---3--:R-:W-:-:S05]  /*01b0*/  IMAD R9, R2, R5, R0 ;  /* 0x0000000502097224 */ /* 0x008fca00078e0200 */
[----:B------:R-:W-:Y:S01]  /*01c0*/  STG.E desc[UR4][R6.64], R9 ;  /* 0x0000000906007986 */ /* 0x000fe2000c101904 */
[----:B------:R-:W-:Y:S05]  /*01d0*/  EXIT ;  /* 0x000000000000794d */ /* 0x000fea0003800000 */
.L_x_3:
        /* <DEDUP_REMOVED lines=10> */
.L_x_12:


//--------------------- .text._Z15subKernelBranchPiPKiS1_ --------------------------
	.section	.text._Z15subKernelBranchPiPKiS1_,"ax",@progbits
	.align	128
        .global         _Z15subKernelBranchPiPKiS1_
        .type           _Z15subKernelBranchPiPKiS1_,@function
        .size           _Z15subKernelBranchPiPKiS1_,(.L_x_13 - _Z15subKernelBranchPiPKiS1_)
        .other          _Z15subKernelBranchPiPKiS1_,@"STO_CUDA_ENTRY STV_DEFAULT"
_Z15subKernelBranchPiPKiS1_:
.text._Z15subKernelBranchPiPKiS1_:
        /* <DEDUP_REMOVED lines=15> */
[----:B--2---:R-:W-:Y:S01]  /*00f0*/  IMAD.WIDE R6, R9, 0x4, R6 ;  /* 0x0000000409067825 */ /* 0x004fe200078e0206 */
[----:B---3--:R-:W-:-:S05]  /*0100*/  IADD3 R9, PT, PT, R2, -R5, RZ ;  /* 0x8000000502097210 */ /* 0x008fca0007ffe0ff */
[----:B------:R-:W-:Y:S01]  /*0110*/  STG.E desc[UR4][R6.64], R9 ;  /* 0x0000000906007986 */ /* 0x000fe2000c101904 */
[----:B------:R-:W-:Y:S05]  /*0120*/  EXIT ;  /* 0x000000000000794d */ /* 0x000fea0003800000 */
.L_x_4:
        /* <DEDUP_REMOVED lines=9> */
[----:B------:R-:W-:-:S05]  /*01c0*/  IMAD R9, R0, R8, RZ ;  /* 0x0000000800097224 */ /* 0x000fca00078e02ff */
[----:B------:R-:W-:Y:S01]  /*01d0*/  STG.E desc[UR4][R6.64], R9 ;  /* 0x0000000906007986 */ /* 0x000fe2000c101904 */
[----:B------:R-:W-:Y:S05]  /*01e0*/  EXIT ;  /* 0x000000000000794d */ /* 0x000fea0003800000 */
.L_x_5:
        /* <DEDUP_REMOVED lines=9> */
.L_x_13:


//--------------------- .text._Z15addKernelBranchPiPKiS1_ --------------------------
	.section	.text._Z15addKernelBranchPiPKiS1_,"ax",@progbits
	.align	128
        .global         _Z15addKernelBranchPiPKiS1_
        .type           _Z15addKernelBranchPiPKiS1_,@function
        .size           _Z15addKernelBranchPiPKiS1_,(.L_x_14 - _Z15addKernelBranchPiPKiS1_)
        .other          _Z15addKernelBranchPiPKiS1_,@"STO_CUDA_ENTRY STV_DEFAULT"
_Z15addKernelBranchPiPKiS1_:
.text._Z15addKernelBranchPiPKiS1_:
[----:B------:R-:W-:Y:S01]  /*0000*/  LDC R1, c[0x0][0x37c] ;  /* 0x0000df00ff017b82 */ /* 0x000fe20000000800 */
[----:B------:R-:W0:Y:S07]  /*0010*/  S2R R7, SR_TID.X ;  /* 0x0000000000077919 */ /* 0x000e2e0000002100 */
[----:B------:R-:W0:Y:S01]  /*0020*/  S2UR UR6, SR_CTAID.X ;  /* 0x00000000000679c3 */ /* 0x000e220000002500 */
[----:B------:R-:W1:Y:S01]  /*0030*/  LDCU.64 UR4, c[0x0][0x358] ;  /* 0x00006b00ff0477ac */ /* 0x000e620008000a00 */
[----:B------:R-:W2:Y:S06]  /*0040*/  LDCU.128 UR8, c[0x0][0x380] ;  /* 0x00007000ff0877ac */ /* 0x000eac0008000c00 */
[----:B------:R-:W0:Y:S08]  /*0050*/  LDC R5, c[0x0][0x360] ;  /* 0x0000d800ff057b82 */ /* 0x000e300000000800 */
[----:B------:R-:W3:Y:S01]  /*0060*/  LDC.64 R2, c[0x0][0x390] ;  /* 0x0000e400ff027b82 */ /* 0x000ee20000000a00 */
[----:B0-----:R-:W-:-:S04]  /*0070*/  IMAD R5, R5, UR6, R7 ;  /* 0x0000000605057c24 */ /* 0x001fc8000f8e0207 */
[----:B---3--:R-:W-:-:S05]  /*0080*/  IMAD.WIDE R2, R5, 0x4, R2 ;  /* 0x0000000405027825 */ /* 0x008fca00078e0202 */
[----:B-1----:R0:W3:Y:S01]  /*0090*/  LDG.E R0, desc[UR4][R2.64] ;  /* 0x0000000402007981 */ /* 0x0020e2000c1e1900 */
[----:B------:R-:W-:Y:S01]  /*00a0*/  SHF.R.S32.HI R4, RZ, 0x1f, R5 ;  /* 0x0000001fff047819 */ /* 0x000fe20000011405 */
[----:B------:R-:W-:-:S03]  /*00b0*/  IMAD.SHL.U32 R8, R5, 0x4, RZ ;  /* 0x0000000405087824 */ /* 0x000fc600078e00ff */
[----:B------:R-:W-:Y:S02]  /*00c0*/  SHF.L.U64.HI R9, R5, 0x2, R4 ;  /* 0x0000000205097819 */ /* 0x000fe40000010204 */
[----:B--2---:R-:W-:-:S04]  /*00d0*/  IADD3 R4, P0, PT, R8, UR10, RZ ;  /* 0x0000000a08047c10 */ /* 0x004fc8000ff1e0ff */
[----:B------:R-:W-:-:S06]  /*00e0*/  IADD3.X R5, PT, PT, R9, UR11, RZ, P0, !PT ;  /* 0x0000000b09057c10 */ /* 0x000fcc00087fe4ff */
[----:B------:R1:W2:Y:S01]  /*00f0*/  LDG.E R5, desc[UR4][R4.64] ;  /* 0x0000000404057981 */ /* 0x0002a2000c1e1900 */
[----:B------:R-:W-:Y:S02]  /*0100*/  ISETP.GT.U32.AND P0, PT, R7, 0xf, PT ;  /* 0x0000000f0700780c */ /* 0x000fe40003f04070 */
[----:B------:R-:W-:-:S11]  /*0110*/  PLOP3.LUT P1, PT, PT, PT, PT, 0x8, 0x80 ;  /* 0x000000000080781c */ /* 0x000fd60003f2e170 */
[----:B------:R-:W4:Y:S08]  /*0120*/  @P0 I2F.U32.RP R6, R7 ;  /* 0x0000000700060306 */ /* 0x000f300000209000 */
[----:B----4-:R-:W0:Y:S02]  /*0130*/  @P0 MUFU.RCP R6, R6 ;  /* 0x0000000600060308 */ /* 0x010e240000001000 */
[----:B0-----:R-:W-:-:S06]  /*0140*/  @P0 VIADD R2, R6, 0xffffffe ;  /* 0x0ffffffe06020836 */ /* 0x001fcc0000000000 */
[----:B------:R0:W4:Y:S02]  /*0150*/  @P0 F2I.FTZ.U32.TRUNC.NTZ R3, R2 ;  /* 0x0000000200030305 */ /* 0x000124000021f000 */
[----:B0-----:R-:W-:Y:S02]  /*0160*/  @P0 IMAD.MOV.U32 R2, RZ, RZ, RZ ;  /* 0x000000ffff020224 */ /* 0x001fe400078e00ff */
[----:B----4-:R-:W-:-:S04]  /*0170*/  IMAD.MOV R10, RZ, RZ, -R3 ;  /* 0x000000ffff0a7224 */ /* 0x010fc800078e0a03 */
[----:B------:R-:W-:-:S04]  /*0180*/  @P0 IMAD R11, R10, R7, RZ ;  /* 0x000000070a0b0224 */ /* 0x000fc800078e02ff */
[----:B------:R-:W-:-:S06]  /*0190*/  @P0 IMAD.HI.U32 R3, R3, R11, R2 ;  /* 0x0000000b03030227 */ /* 0x000fcc00078e0002 */
[----:B---3--:R-:W-:-:S04]  /*01a0*/  @P0 IMAD.HI.U32 R3, R3, R0, RZ ;  /* 0x0000000003030227 */ /* 0x008fc800078e00ff */
[----:B-1----:R-:W-:-:S04]  /*01b0*/  @P0 IMAD.MOV R4, RZ, RZ, -R3 ;  /* 0x000000ffff040224 */ /* 0x002fc800078e0a03 */
[----:B------:R-:W-:-:S05]  /*01c0*/  @P0 IMAD R4, R7, R4, R0 ;  /* 0x0000000407040224 */ /* 0x000fca00078e0200 */
[----:B------:R-:W-:-:S04]  /*01d0*/  @P0 ISETP.GE.U32.AND P2, PT, R4, R7, PT ;  /* 0x000000070400020c */ /* 0x000fc80003f46070 */
[----:B------:R-:W-:Y:S02]  /*01e0*/  @P0 PLOP3.LUT P1, PT, P2, PT, PT, 0x80, 0x8 ;  /* 0x000000000008081c */ /* 0x000fe4000172f070 */
[----:B------:R-:W-:-:S11]  /*01f0*/  PLOP3.LUT P2, PT, PT, PT, PT, 0x8, 0x80 ;  /* 0x000000000080781c */ /* 0x000fd60003f4e170 */
[-C--:B------:R-:W-:Y:S01]  /*0200*/  @P1 IADD3 R4, PT, PT, R4, -R7.reuse, RZ ;  /* 0x8000000704041210 */ /* 0x080fe20007ffe0ff */
[----:B------:R-:W-:Y:S01]  /*0210*/  @P1 VIADD R3, R3, 0x1 ;  /* 0x0000000103031836 */ /* 0x000fe20000000000 */
[----:B------:R-:W-:Y:S02]  /*0220*/  IADD3 R2, P1, PT, R8, UR8, RZ ;  /* 0x0000000808027c10 */ /* 0x000fe4000ff3e0ff */
[----:B------:R-:W-:-:S04]  /*0230*/  @P0 ISETP.GE.U32.AND P3, PT, R4, R7, PT ;  /* 0x000000070400020c */ /* 0x000fc80003f66070 */
[----:B------:R-:W-:Y:S02]  /*0240*/  @P0 PLOP3.LUT P2, PT, P3, PT, PT, 0x80, 0x8 ;  /* 0x000000000008081c */ /* 0x000fe40001f4f070 */
[----:B------:R-:W-:-:S11]  /*0250*/  ISETP.NE.U32.OR P3, PT, R7, RZ, !P0 ;  /* 0x000000ff0700720c */ /* 0x000fd60004765470 */
[----:B------:R-:W-:Y:S02]  /*0260*/  @P2 VIADD R3, R3, 0x1 ;  /* 0x0000000103032836 */ /* 0x000fe40000000000 */
[----:B------:R-:W-:-:S04]  /*0270*/  @!P3 LOP3.LUT R3, RZ, R7, RZ, 0x33, !PT ;  /* 0x00000007ff03b212 */ /* 0x000fc800078e33ff */
[----:B------:R-:W-:Y:S02]  /*0280*/  @P0 MOV R0, R3 ;  /* 0x0000000300000202 */ /* 0x000fe40000000f00 */
[----:B------:R-:W-:-:S03]  /*0290*/  IADD3.X R3, PT, PT, R9, UR9, RZ, P1, !PT ;  /* 0x0000000909037c10 */ /* 0x000fc60008ffe4ff */
[----:B--2---:R-:W-:-:S05]  /*02a0*/  IMAD.IADD R5, R5, 0x1, R0 ;  /* 0x0000000105057824 */ /* 0x004fca00078e0200 */
[----:B------:R-:W-:Y:S01]  /*02b0*/  STG.E desc[UR4][R2.64], R5 ;  /* 0x0000000502007986 */ /* 0x000fe2000c101904 */
[----:B------:R-:W-:Y:S05]  /*02c0*/  EXIT ;  /* 0x000000000000794d */ /* 0x000fea0003800000 */
.L_x_6:
        /* <DEDUP_REMOVED lines=11> */
.L_x_14:


//--------------------- .text._Z9modKernelPiPKiS1_ --------------------------
	.section	.text._Z9modKernelPiPKiS1_,"ax",@progbits
	.align	128
        .global         _Z9modKernelPiPKiS1_
        .type           _Z9modKernelPiPKiS1_,@function
        .size           _Z9modKernelPiPKiS1_,(.L_x_15 - _Z9modKernelPiPKiS1_)
        .other          _Z9modKernelPiPKiS1_,@"STO_CUDA_ENTRY STV_DEFAULT"
_Z9modKernelPiPKiS1_:
.text._Z9modKernelPiPKiS1_:
[----:B------:R-:W-:Y:S01]  /*0000*/  LDC R1, c[0x0][0x37c] ;  /* 0x0000df00ff017b82 */ /* 0x000fe20000000800 */
[----:B------:R-:W0:Y:S07]  /*0010*/  S2R R5, SR_TID.X ;  /* 0x0000000000057919 */ /* 0x000e2e0000002100 */
[----:B------:R-:W0:Y:S01]  /*0020*/  S2UR UR6, SR_CTAID.X ;  /* 0x00000000000679c3 */ /* 0x000e220000002500 */
[----:B------:R-:W1:Y:S07]  /*0030*/  LDCU.64 UR4, c[0x0][0x358] ;  /* 0x00006b00ff0477ac */ /* 0x000e6e0008000a00 */
[----:B------:R-:W0:Y:S08]  /*0040*/  LDC R0, c[0x0][0x360] ;  /* 0x0000d800ff007b82 */ /* 0x000e300000000800 */
[----:B------:R-:W2:Y:S01]  /*0050*/  LDC.64 R2, c[0x0][0x390] ;  /* 0x0000e400ff027b82 */ /* 0x000ea20000000a00 */
[----:B0-----:R-:W-:-:S07]  /*0060*/  IMAD R0, R0, UR6, R5 ;  /* 0x0000000600007c24 */ /* 0x001fce000f8e0205 */
[----:B------:R-:W0:Y:S01]  /*0070*/  LDC.64 R4, c[0x0][0x388] ;  /* 0x0000e200ff047b82 */ /* 0x000e220000000a00 */
[----:B--2---:R-:W-:-:S06]  /*0080*/  IMAD.WIDE R2, R0, 0x4, R2 ;  /* 0x0000000400027825 */ /* 0x004fcc00078e0202 */
[----:B-1----:R-:W2:Y:S01]  /*0090*/  LDG.E R2, desc[UR4][R2.64] ;  /* 0x0000000402027981 */ /* 0x002ea2000c1e1900 */
[----:B0-----:R-:W-:-:S05]  /*00a0*/  IMAD.WIDE R4, R0, 0x4, R4 ;  /* 0x0000000400047825 */ /* 0x001fca00078e0204 */
[----:B------:R0:W3:Y:S01]  /*00b0*/  LDG.E R8, desc[UR4][R4.64] ;  /* 0x0000000404087981 */ /* 0x0000e2000c1e1900 */
[-C--:B--2---:R-:W-:Y:S02]  /*00c0*/  IABS R10, R2.reuse ;  /* 0x00000002000a7213 */ /* 0x084fe40000000000 */
[----:B0-----:R-:W-:Y:S02]  /*00d0*/  IABS R5, R2 ;  /* 0x0000000200057213 */ /* 0x001fe40000000000 */
[----:B------:R-:W0:Y:S01]  /*00e0*/  I2F.RP R9, R10 ;  /* 0x0000000a00097306 */ /* 0x000e220000209400 */
[----:B---3--:R-:W-:-:S07]  /*00f0*/  IABS R4, R8 ;  /* 0x0000000800047213 */ /* 0x008fce0000000000 */
[----:B0-----:R-:W0:Y:S01]  /*0100*/  MUFU.RCP R9, R9 ;  /* 0x0000000900097308 */ /* 0x001e220000001000 */
[----:B------:R-:W-:Y:S02]  /*0110*/  ISETP.GE.AND P2, PT, R8, RZ, PT ;  /* 0x000000ff0800720c */ /* 0x000fe40003f46270 */
[----:B0-----:R-:W-:-:S05]  /*0120*/  IADD3 R6, PT, PT, R9, 0xffffffe, RZ ;  /* 0x0ffffffe09067810 */ /* 0x001fca0007ffe0ff */
[----:B------:R0:W1:Y:S02]  /*0130*/  F2I.FTZ.U32.TRUNC.NTZ R7, R6 ;  /* 0x0000000600077305 */ /* 0x000064000021f000 */
[----:B0-----:R-:W-:Y:S01]  /*0140*/  IMAD.MOV.U32 R6, RZ, RZ, RZ ;  /* 0x000000ffff067224 */ /* 0x001fe200078e00ff */
[----:B-1----:R-:W-:-:S05]  /*0150*/  IADD3 R3, PT, PT, RZ, -R7, RZ ;  /* 0x80000007ff037210 */ /* 0x002fca0007ffe0ff */
[----:B------:R-:W-:-:S04]  /*0160*/  IMAD R3, R3, R10, RZ ;  /* 0x0000000a03037224 */ /* 0x000fc800078e02ff */
[----:B------:R-:W-:Y:S01]  /*0170*/  IMAD.HI.U32 R7, R7, R3, R6 ;  /* 0x0000000307077227 */ /* 0x000fe200078e0006 */
[----:B------:R-:W-:-:S05]  /*0180*/  IADD3 R3, PT, PT, RZ, -R5, RZ ;  /* 0x80000005ff037210 */ /* 0x000fca0007ffe0ff */
        /* <DEDUP_REMOVED lines=8> */
[----:B------:R-:W-:-:S05]  /*0210*/  @!P1 IADD3 R7, PT, PT, R7, -R10, RZ ;  /* 0x8000000a07079210 */ /* 0x000fca0007ffe0ff */
[----:B------:R-:W-:Y:S01]  /*0220*/  @!P2 IMAD.MOV R7, RZ, RZ, -R7 ;  /* 0x000000ffff07a224 */ /* 0x000fe200078e0a07 */
[----:B------:R-:W-:-:S05]  /*0230*/  @!P0 LOP3.LUT R7, RZ, R2, RZ, 0x33, !PT ;  /* 0x00000002ff078212 */ /* 0x000fca00078e33ff */
[----:B------:R-:W-:Y:S01]  /*0240*/  STG.E desc[UR4][R4.64], R7 ;  /* 0x0000000704007986 */ /* 0x000fe2000c101904 */
[----:B------:R-:W-:Y:S05]  /*0250*/  EXIT ;  /* 0x000000000000794d */ /* 0x000fea0003800000 */
.L_x_7:
        /* <DEDUP_REMOVED lines=10> */
.L_x_15:


//--------------------- .text._Z10multKernelPiPKiS1_ --------------------------
	.section	.text._Z10multKernelPiPKiS1_,"ax",@progbits
	.align	128
        .global         _Z10multKernelPiPKiS1_
        .type           _Z10multKernelPiPKiS1_,@function
        .size           _Z10multKernelPiPKiS1_,(.L_x_16 - _Z10multKernelPiPKiS1_)
        .other          _Z10multKernelPiPKiS1_,@"STO_CUDA_ENTRY STV_DEFAULT"
_Z10multKernelPiPKiS1_:
.text._Z10multKernelPiPKiS1_:
[----:B------:R-:W-:Y:S01]  /*0000*/  LDC R1, c[0x0][0x37c] ;  /* 0x0000df00ff017b82 */ /* 0x000fe20000000800 */
[----:B------:R-:W0:Y:S07]  /*0010*/  S2R R0, SR_TID.X ;  /* 0x0000000000007919 */ /* 0x000e2e0000002100 */
[----:B------:R-:W0:Y:S01]  /*0020*/  S2UR UR6, SR_CTAID.X ;  /* 0x00000000000679c3 */ /* 0x000e220000002500 */
[----:B------:R-:W1:Y:S07]  /*0030*/  LDCU.64 UR4, c[0x0][0x358] ;  /* 0x00006b00ff0477ac */ /* 0x000e6e0008000a00 */
[----:B------:R-:W0:Y:S08]  /*0040*/  LDC R9, c[0x0][0x360] ;  /* 0x0000d800ff097b82 */ /* 0x000e300000000800 */
[----:B------:R-:W2:Y:S08]  /*0050*/  LDC.64 R2, c[0x0][0x388] ;  /* 0x0000e200ff027b82 */ /* 0x000eb00000000a00 */
[----:B------:R-:W3:Y:S01]  /*0060*/  LDC.64 R4, c[0x0][0x390] ;  /* 0x0000e400ff047b82 */ /* 0x000ee20000000a00 */
[----:B0-----:R-:W-:-:S07]  /*0070*/  IMAD R9, R9, UR6, R0 ;  /* 0x0000000609097c24 */ /* 0x001fce000f8e0200 */
[----:B------:R-:W0:Y:S01]  /*0080*/  LDC.64 R6, c[0x0][0x380] ;  /* 0x0000e000ff067b82 */ /* 0x000e220000000a00 */
[----:B--2---:R-:W-:-:S06]  /*0090*/  IMAD.WIDE R2, R9, 0x4, R2 ;  /* 0x0000000409027825 */ /* 0x004fcc00078e0202 */
[----:B-1----:R-:W2:Y:S01]  /*00a0*/  LDG.E R2, desc[UR4][R2.64] ;  /* 0x0000000402027981 */ /* 0x002ea2000c1e1900 */
[----:B---3--:R-:W-:-:S06]  /*00b0*/  IMAD.WIDE R4, R9, 0x4, R4 ;  /* 0x0000000409047825 */ /* 0x008fcc00078e0204 */
[----:B------:R-:W2:Y:S01]  /*00c0*/  LDG.E R5, desc[UR4][R4.64] ;  /* 0x0000000404057981 */ /* 0x000ea2000c1e1900 */
[----:B0-----:R-:W-:-:S04]  /*00d0*/  IMAD.WIDE R6, R9, 0x4, R6 ;  /* 0x0000000409067825 */ /* 0x001fc800078e0206 */
[----:B--2---:R-:W-:-:S05]  /*00e0*/  IMAD R9, R2, R5, RZ ;  /* 0x0000000502097224 */ /* 0x004fca00078e02ff */
[----:B------:R-:W-:Y:S01]  /*00f0*/  STG.E desc[UR4][R6.64], R9 ;  /* 0x0000000906007986 */ /* 0x000fe2000c101904 */
[----:B------:R-:W-:Y:S05]  /*0100*/  EXIT ;  /* 0x000000000000794d */ /* 0x000fea0003800000 */
.L_x_8:
        /* <DEDUP_REMOVED lines=15> */
.L_x_16:


//--------------------- .text._Z9subKernelPiPKiS1_ --------------------------
	.section	.text._Z9subKernelPiPKiS1_,"ax",@progbits
	.align	128
        .global         _Z9subKernelPiPKiS1_
        .type           _Z9subKernelPiPKiS1_,@function
        .size           _Z9subKernelPiPKiS1_,(.L_x_17 - _Z9subKernelPiPKiS1_)
        .other          _Z9subKernelPiPKiS1_,@"STO_CUDA_ENTRY STV_DEFAULT"
_Z9subKernelPiPKiS1_:
.text._Z9subKernelPiPKiS1_:
        /* <DEDUP_REMOVED lines=13> */
[----:B0-----:R-:W-:Y:S01]  /*00d0*/  IMAD.WIDE R6, R9, 0x4, R6 ;  /* 0x0000000409067825 */ /* 0x001fe200078e0206 */
[----:B--2---:R-:W-:-:S05]  /*00e0*/  IADD3 R9, PT, PT, R2, -R5, RZ ;  /* 0x8000000502097210 */ /* 0x004fca0007ffe0ff */
[----:B------:R-:W-:Y:S01]  /*00f0*/  STG.E desc[UR4][R6.64], R9 ;  /* 0x0000000906007986 */ /* 0x000fe2000c101904 */
[----:B------:R-:W-:Y:S05]  /*0100*/  EXIT ;  /* 0x000000000000794d */ /* 0x000fea0003800000 */
.L_x_9:
        /* <DEDUP_REMOVED lines=15> */
.L_x_17:


//--------------------- .text._Z9addKernelPiPKiS1_ --------------------------
	.section	.text._Z9addKernelPiPKiS1_,"ax",@progbits
	.align	128
        .global         _Z9addKernelPiPKiS1_
        .type           _Z9addKernelPiPKiS1_,@function
        .size           _Z9addKernelPiPKiS1_,(.L_x_18 - _Z9addKernelPiPKiS1_)
        .other          _Z9addKernelPiPKiS1_,@"STO_CUDA_ENTRY STV_DEFAULT"
_Z9addKernelPiPKiS1_:
.text._Z9addKernelPiPKiS1_:
        /* <DEDUP_REMOVED lines=14> */
[----:B--2---:R-:W-:-:S05]  /*00e0*/  IADD3 R9, PT, PT, R2, R5, RZ ;  /* 0x0000000502097210 */ /* 0x004fca0007ffe0ff */
[----:B------:R-:W-:Y:S01]  /*00f0*/  STG.E desc[UR4][R6.64], R9 ;  /* 0x0000000906007986 */ /* 0x000fe2000c101904 */
[----:B------:R-:W-:Y:S05]  /*0100*/  EXIT ;  /* 0x000000000000794d */ /* 0x000fea0003800000 */
.L_x_10:
        /* <DEDUP_REMOVED lines=15> */
.L_x_18:


//--------------------- .nv.shared.reserved.0     --------------------------
	.section	.nv.shared.reserved.0,"aw",@nobits
	.weak		__nv_reservedSMEM_offset_0_alias
	.size		__nv_reservedSMEM_offset_0_alias, 0, 64
	.other		__nv_reservedSMEM_offset_0_alias,@"STO_CUDA_RESERVED_SHARED STV_DEFAULT"
__nv_reservedSMEM_offset_0_alias:
	.zero		0
	.zero		64


//--------------------- .nv.constant0._Z15modKernelBranchPiPKiS1_ --------------------------
	.section	.nv.constant0._Z15modKernelBranchPiPKiS1_,"a",@progbits
	.sectionflags	@""
	.align	4
.nv.constant0._Z15modKernelBranchPiPKiS1_:
	.zero		920


//--------------------- .nv.constant0._Z16multKernelBranchPiPKiS1_ --------------------------
	.section	.nv.constant0._Z16multKernelBranchPiPKiS1_,"a",@progbits
	.sectionflags	@""
	.align	4
.nv.constant0._Z16multKernelBranchPiPKiS1_:
	.zero		920


//--------------------- .nv.constant0._Z15subKernelBranchPiPKiS1_ --------------------------
	.section	.nv.constant0._Z15subKernelBranchPiPKiS1_,"a",@progbits
	.sectionflags	@""
	.align	4
.nv.constant0._Z15subKernelBranchPiPKiS1_:
	.zero		920


//--------------------- .nv.constant0._Z15addKernelBranchPiPKiS1_ --------------------------
	.section	.nv.constant0._Z15addKernelBranchPiPKiS1_,"a",@progbits
	.sectionflags	@""
	.align	4
.nv.constant0._Z15addKernelBranchPiPKiS1_:
	.zero		920


//--------------------- .nv.constant0._Z9modKernelPiPKiS1_ --------------------------
	.section	.nv.constant0._Z9modKernelPiPKiS1_,"a",@progbits
	.sectionflags	@""
	.align	4
.nv.constant0._Z9modKernelPiPKiS1_:
	.zero		920


//--------------------- .nv.constant0._Z10multKernelPiPKiS1_ --------------------------
	.section	.nv.constant0._Z10multKernelPiPKiS1_,"a",@progbits
	.sectionflags	@""
	.align	4
.nv.constant0._Z10multKernelPiPKiS1_:
	.zero		920


//--------------------- .nv.constant0._Z9subKernelPiPKiS1_ --------------------------
	.section	.nv.constant0._Z9subKernelPiPKiS1_,"a",@progbits
	.sectionflags	@""
	.align	4
.nv.constant0._Z9subKernelPiPKiS1_:
	.zero		920


//--------------------- .nv.constant0._Z9addKernelPiPKiS1_ --------------------------
	.section	.nv.constant0._Z9addKernelPiPKiS1_,"a",@progbits
	.sectionflags	@""
	.align	4
.nv.constant0._Z9addKernelPiPKiS1_:
	.zero		920


//--------------------- SYMBOLS --------------------------

	.type		.nv.reservedSmem.offset0,@object
	.size		.nv.reservedSmem.offset0,0x4
